// auto-generated by cutlass_sweep.gemm — config: {"arch": "sm_90", "cluster_m": 4, "cluster_n": 1, "dtype": "fp32", "dtype_b": "fp32", "layout": "nt", "stages": 0, "tile_k": 64, "tile_m": 128, "tile_n": 256}
#include "cutlass/cutlass.h"
#include "cutlass/gemm/collective/collective_builder.hpp"
#include "cutlass/gemm/device/gemm_universal_adapter.h"
#include "cutlass/gemm/kernel/gemm_universal.hpp"
#include "cutlass/epilogue/collective/collective_builder.hpp"

using ElemA = float;
using ElemB = float;
using ElemCD = float;
using Acc  = float;
using TileShape    = cute::Shape<cute::_128, cute::_256, cute::_64>;
using ClusterShape = cute::Shape<cute::_4, cute::_1, cute::_1>;

using CollectiveEpilogue = typename cutlass::epilogue::collective::CollectiveBuilder<
    cutlass::arch::Sm90, cutlass::arch::OpClassTensorOp,
    TileShape, ClusterShape,
    cutlass::epilogue::collective::EpilogueTileAuto,
    Acc, Acc,
    ElemCD, cutlass::layout::RowMajor, 128 / cutlass::sizeof_bits<ElemCD>::value,
    ElemCD, cutlass::layout::RowMajor, 128 / cutlass::sizeof_bits<ElemCD>::value,
    cutlass::epilogue::collective::EpilogueScheduleAuto
  >::CollectiveOp;

using CollectiveMainloop = typename cutlass::gemm::collective::CollectiveBuilder<
    cutlass::arch::Sm90, cutlass::arch::OpClassTensorOp,
    ElemA, cutlass::layout::RowMajor, 128 / cutlass::sizeof_bits<ElemA>::value,
    ElemB, cutlass::layout::ColumnMajor, 128 / cutlass::sizeof_bits<ElemB>::value,
    Acc,
    TileShape, ClusterShape,
    cutlass::gemm::collective::StageCountAutoCarveout<static_cast<int>(sizeof(typename CollectiveEpilogue::SharedStorage))>,
    cutlass::gemm::collective::KernelScheduleAuto
  >::CollectiveOp;

using GemmKernel = cutlass::gemm::kernel::GemmUniversal<
    cute::Shape<int,int,int,int>,
    CollectiveMainloop,
    CollectiveEpilogue
>;
using Gemm = cutlass::gemm::device::GemmUniversalAdapter<GemmKernel>;

// Force the device kernel symbol into the cubin without needing a host main.
auto* _anchor = &cutlass::device_kernel<GemmKernel>;


// ===== COMPILED SASS (sm_90a) =====

	.target	sm_90a

	.elftype	@"ET_EXEC"


//--------------------- .note.nv.tkinfo           --------------------------
	.section	.note.nv.tkinfo,"",@"SHT_NOTE"
	.sectionflags	@"SHF_NOTE_NV_TKINFO"
	.tkinfo
        /*0018*/ 	.word	0x00000002
        /*0030*/ 	.string	""
        /*0030*/ 	.string	"ptxas"
        /*0030*/ 	.string	"Cuda compilation tools, release 13.0, V13.0.88"
        /*0030*/ 	.string	"Build cuda_13.0.r13.0/compiler.36424714_0"
        /*0030*/ 	.string	"-arch sm_90a -m 64 "



//--------------------- .note.nv.cuinfo           --------------------------
	.section	.note.nv.cuinfo,"",@"SHT_NOTE"
	.sectionflags	@"SHF_NOTE_NV_CUINFO"
        /*0018*/ 	.short	0x0002
        /*001a*/ 	.short	0x005a
        /*001c*/ 	.short	0x0082
	.zero		2


//--------------------- .nv.info                  --------------------------
	.section	.nv.info,"",@"SHT_CUDA_INFO"
	.align	4


	//----- nvinfo : EIATTR_REGCOUNT
	.align		4
        /*0000*/ 	.byte	0x04, 0x2f
        /*0002*/ 	.short	(.L_15 - .L_14)
	.align		4
.L_14:
        /*0004*/ 	.word	index@(_ZN7cutlass13device_kernelINS_4gemm6kernel13GemmUniversalIN4cute5tupleIJiiiiEEENS1_10collective13CollectiveMmaINS1_34MainloopSm90TmaGmmaWarpSpecializedILi2ENS5_IJNS4_1CILi4EEENSA_ILi1EEESC_EEENS1_35KernelTmaWarpSpecializedCooperativeEEENS5_IJNSA_ILi128EEENSA_ILi256EEENSA_ILi64EEEEEEfNS5_IJlSC_lEEEfSK_NS4_8TiledMMAINS4_8MMA_AtomIJNS4_4SM904GMMA30MMA_64x256x8_F32TF32TF32_SS_TNILNSO_7ScaleInE1ELSQ_1EEEEEENS4_6LayoutINS5_IJNSA_ILi2EEESC_SC_EEENS5_IJSC_NSA_ILi0EEESW_EEEEENS5_IJNS4_10UnderscoreESZ_SZ_EEEEENS4_13SM90_TMA_LOADENS4_14ComposedLayoutINS4_7SwizzleILi3ELi4ELi3EEENS4_18smem_ptr_flag_bitsILi32EEENST_INS5_IJNSA_ILi8EEENSA_ILi32EEEEEENS5_IJS19_SC_EEEEEEEvNS4_8identityENS4_23SM90_TMA_LOAD_MULTICASTES1D_vS1E_EENS_8epilogue10collective6detail29Sm90TmaWarpSpecializedAdapterINS1I_15DefaultEpilogueIfSK_SK_NS1H_6thread17LinearCombinationIfLi1EffLNS1M_9ScaleType4KindE0ELNS_15FloatRoundStyleE2EfEENS1_15EpilogueDefaultEEEEEvvEEEEvNT_6ParamsE)
        /*0008*/ 	.word	0x000000a8


	//----- nvinfo : EIATTR_FRAME_SIZE
	.align		4
.L_15:
        /*000c*/ 	.byte	0x04, 0x11
        /*000e*/ 	.short	(.L_17 - .L_16)
	.align		4
.L_16:
        /*0010*/ 	.word	index@(_ZN7cutlass13device_kernelINS_4gemm6kernel13GemmUniversalIN4cute5tupleIJiiiiEEENS1_10collective13CollectiveMmaINS1_34MainloopSm90TmaGmmaWarpSpecializedILi2ENS5_IJNS4_1CILi4EEENSA_ILi1EEESC_EEENS1_35KernelTmaWarpSpecializedCooperativeEEENS5_IJNSA_ILi128EEENSA_ILi256EEENSA_ILi64EEEEEEfNS5_IJlSC_lEEEfSK_NS4_8TiledMMAINS4_8MMA_AtomIJNS4_4SM904GMMA30MMA_64x256x8_F32TF32TF32_SS_TNILNSO_7ScaleInE1ELSQ_1EEEEEENS4_6LayoutINS5_IJNSA_ILi2EEESC_SC_EEENS5_IJSC_NSA_ILi0EEESW_EEEEENS5_IJNS4_10UnderscoreESZ_SZ_EEEEENS4_13SM90_TMA_LOADENS4_14ComposedLayoutINS4_7SwizzleILi3ELi4ELi3EEENS4_18smem_ptr_flag_bitsILi32EEENST_INS5_IJNSA_ILi8EEENSA_ILi32EEEEEENS5_IJS19_SC_EEEEEEEvNS4_8identityENS4_23SM90_TMA_LOAD_MULTICASTES1D_vS1E_EENS_8epilogue10collective6detail29Sm90TmaWarpSpecializedAdapterINS1I_15DefaultEpilogueIfSK_SK_NS1H_6thread17LinearCombinationIfLi1EffLNS1M_9ScaleType4KindE0ELNS_15FloatRoundStyleE2EfEENS1_15EpilogueDefaultEEEEEvvEEEEvNT_6ParamsE)
        /*0014*/ 	.word	0x00000000


	//----- nvinfo : EIATTR_MIN_STACK_SIZE
	.align		4
.L_17:
        /*0018*/ 	.byte	0x04, 0x12
        /*001a*/ 	.short	(.L_19 - .L_18)
	.align		4
.L_18:
        /*001c*/ 	.word	index@(_ZN7cutlass13device_kernelINS_4gemm6kernel13GemmUniversalIN4cute5tupleIJiiiiEEENS1_10collective13CollectiveMmaINS1_34MainloopSm90TmaGmmaWarpSpecializedILi2ENS5_IJNS4_1CILi4EEENSA_ILi1EEESC_EEENS1_35KernelTmaWarpSpecializedCooperativeEEENS5_IJNSA_ILi128EEENSA_ILi256EEENSA_ILi64EEEEEEfNS5_IJlSC_lEEEfSK_NS4_8TiledMMAINS4_8MMA_AtomIJNS4_4SM904GMMA30MMA_64x256x8_F32TF32TF32_SS_TNILNSO_7ScaleInE1ELSQ_1EEEEEENS4_6LayoutINS5_IJNSA_ILi2EEESC_SC_EEENS5_IJSC_NSA_ILi0EEESW_EEEEENS5_IJNS4_10UnderscoreESZ_SZ_EEEEENS4_13SM90_TMA_LOADENS4_14ComposedLayoutINS4_7SwizzleILi3ELi4ELi3EEENS4_18smem_ptr_flag_bitsILi32EEENST_INS5_IJNSA_ILi8EEENSA_ILi32EEEEEENS5_IJS19_SC_EEEEEEEvNS4_8identityENS4_23SM90_TMA_LOAD_MULTICASTES1D_vS1E_EENS_8epilogue10collective6detail29Sm90TmaWarpSpecializedAdapterINS1I_15DefaultEpilogueIfSK_SK_NS1H_6thread17LinearCombinationIfLi1EffLNS1M_9ScaleType4KindE0ELNS_15FloatRoundStyleE2EfEENS1_15EpilogueDefaultEEEEEvvEEEEvNT_6ParamsE)
        /*0020*/ 	.word	0x00000000
.L_19:


//--------------------- .nv.compat                --------------------------
	.section	.nv.compat,"",@"SHT_CUDA_COMPAT_INFO"
	.align	4
        /*0000*/ 	.byte	0x02, 0x09, 0x01, 0x00, 0x02, 0x02, 0x04, 0x00, 0x02, 0x05, 0x05, 0x00, 0x03, 0x07, 0x01, 0x01
        /*0010*/ 	.byte	0x02, 0x03, 0x01, 0x00, 0x02, 0x06, 0x01, 0x00, 0x04, 0x0b, 0x08, 0x00, 0x00, 0x00, 0x00, 0x00
        /*0020*/ 	.byte	0x00, 0x00, 0x00, 0x00


//--------------------- .nv.info._ZN7cutlass13device_kernelINS_4gemm6kernel13GemmUniversalIN4cute5tupleIJiiiiEEENS1_10collective13CollectiveMmaINS1_34MainloopSm90TmaGmmaWarpSpecializedILi2ENS5_IJNS4_1CILi4EEENSA_ILi1EEESC_EEENS1_35KernelTmaWarpSpecializedCooperativeEEENS5_IJNSA_ILi128EEENSA_ILi256EEENSA_ILi64EEEEEEfNS5_IJlSC_lEEEfSK_NS4_8TiledMMAINS4_8MMA_AtomIJNS4_4SM904GMMA30MMA_64x256x8_F32TF32TF32_SS_TNILNSO_7ScaleInE1ELSQ_1EEEEEENS4_6LayoutINS5_IJNSA_ILi2EEESC_SC_EEENS5_IJSC_NSA_ILi0EEESW_EEEEENS5_IJNS4_10UnderscoreESZ_SZ_EEEEENS4_13SM90_TMA_LOADENS4_14ComposedLayoutINS4_7SwizzleILi3ELi4ELi3EEENS4_18smem_ptr_flag_bitsILi32EEENST_INS5_IJNSA_ILi8EEENSA_ILi32EEEEEENS5_IJS19_SC_EEEEEEEvNS4_8identityENS4_23SM90_TMA_LOAD_MULTICASTES1D_vS1E_EENS_8epilogue10collective6detail29Sm90TmaWarpSpecializedAdapterINS1I_15DefaultEpilogueIfSK_SK_NS1H_6thread17LinearCombinationIfLi1EffLNS1M_9ScaleType4KindE0ELNS_15FloatRoundStyleE2EfEENS1_15EpilogueDefaultEEEEEvvEEEEvNT_6ParamsE --------------------------
	.section	.nv.info._ZN7cutlass13device_kernelINS_4gemm6kernel13GemmUniversalIN4cute5tupleIJiiiiEEENS1_10collective13CollectiveMmaINS1_34MainloopSm90TmaGmmaWarpSpecializedILi2ENS5_IJNS4_1CILi4EEENSA_ILi1EEESC_EEENS1_35KernelTmaWarpSpecializedCooperativeEEENS5_IJNSA_ILi128EEENSA_ILi256EEENSA_ILi64EEEEEEfNS5_IJlSC_lEEEfSK_NS4_8TiledMMAINS4_8MMA_AtomIJNS4_4SM904GMMA30MMA_64x256x8_F32TF32TF32_SS_TNILNSO_7ScaleInE1ELSQ_1EEEEEENS4_6LayoutINS5_IJNSA_ILi2EEESC_SC_EEENS5_IJSC_NSA_ILi0EEESW_EEEEENS5_IJNS4_10UnderscoreESZ_SZ_EEEEENS4_13SM90_TMA_LOADENS4_14ComposedLayoutINS4_7SwizzleILi3ELi4ELi3EEENS4_18smem_ptr_flag_bitsILi32EEENST_INS5_IJNSA_ILi8EEENSA_ILi32EEEEEENS5_IJS19_SC_EEEEEEEvNS4_8identityENS4_23SM90_TMA_LOAD_MULTICASTES1D_vS1E_EENS_8epilogue10collective6detail29Sm90TmaWarpSpecializedAdapterINS1I_15DefaultEpilogueIfSK_SK_NS1H_6thread17LinearCombinationIfLi1EffLNS1M_9ScaleType4KindE0ELNS_15FloatRoundStyleE2EfEENS1_15EpilogueDefaultEEEEEvvEEEEvNT_6ParamsE,"",@"SHT_CUDA_INFO"
	.sectionflags	@""
	.align	4


	//----- nvinfo : EIATTR_CUDA_API_VERSION
	.align		4
        /*0000*/ 	.byte	0x04, 0x37
        /*0002*/ 	.short	(.L_21 - .L_20)
.L_20:
        /*0004*/ 	.word	0x00000082


	//----- nvinfo : EIATTR_KPARAM_INFO
	.align		4
.L_21:
        /*0008*/ 	.byte	0x04, 0x17
        /*000a*/ 	.short	(.L_23 - .L_22)
.L_22:
        /*000c*/ 	.word	0x00000000
        /*0010*/ 	.short	0x0000
        /*0012*/ 	.short	0x0070
        /*0014*/ 	.byte	0x00, 0xf0, 0x01, 0x10


	//----- nvinfo : EIATTR_SPARSE_MMA_MASK
	.align		4
.L_23:
        /*0018*/ 	.byte	0x03, 0x50
        /*001a*/ 	.short	0x0000


	//----- nvinfo : EIATTR_MAXREG_COUNT
	.align		4
        /*001c*/ 	.byte	0x03, 0x1b
        /*001e*/ 	.short	0x00a8


	//----- nvinfo : EIATTR_NUM_BARRIERS
	.align		4
        /*0020*/ 	.byte	0x02, 0x4c
        /*0022*/ 	.byte	0x01
	.zero		1


	//----- nvinfo : EIATTR_EXTERNS
	.align		4
        /*0024*/ 	.byte	0x04, 0x0f
        /*0026*/ 	.short	(.L_25 - .L_24)


	//   ....[0]....
	.align		4
.L_24:
        /*0028*/ 	.word	index@(__assertfail)


	//----- nvinfo : EIATTR_MERCURY_ISA_VERSION
	.align		4
.L_25:
        /*002c*/ 	.byte	0x03, 0x5f
        /*002e*/ 	.short	0x0101


	//----- nvinfo : EIATTR_INT_WARP_WIDE_INSTR_OFFSETS
	.align		4
        /*0030*/ 	.byte	0x04, 0x31
        /*0032*/ 	.short	(.L_27 - .L_26)


	//   ....[0]....
.L_26:
        /*0034*/ 	.word	0x00000440


	//   ....[1]....
        /*0038*/ 	.word	0x00000470


	//   ....[2]....
        /*003c*/ 	.word	0x00000620


	//   ....[3]....
        /*0040*/ 	.word	0x00002110


	//----- nvinfo : EIATTR_COOP_GROUP_MASK_REGIDS
	.align		4
.L_27:
        /*0044*/ 	.byte	0x04, 0x29
        /*0046*/ 	.short	(.L_29 - .L_28)


	//   ....[0]....
.L_28:
        /*0048*/ 	.word	0xffffffff


	//   ....[1]....
        /*004c*/ 	.word	0xffffffff


	//   ....[2]....
        /*0050*/ 	.word	0xffffffff


	//   ....[3]....
        /*0054*/ 	.word	0xffffffff


	//   ....[4]....
        /*0058*/ 	.word	0xffffffff


	//   ....[5]....
        /*005c*/ 	.word	0xffffffff


	//----- nvinfo : EIATTR_COOP_GROUP_INSTR_OFFSETS
	.align		4
.L_29:
        /*0060*/ 	.byte	0x04, 0x28
        /*0062*/ 	.short	(.L_31 - .L_30)


	//   ....[0]....
.L_30:
        /*0064*/ 	.word	0x00000060


	//   ....[1]....
        /*0068*/ 	.word	0x00000070


	//   ....[2]....
        /*006c*/ 	.word	0x00000130


	//   ....[3]....
        /*0070*/ 	.word	0x00000290


	//   ....[4]....
        /*0074*/ 	.word	0x000007d0


	//   ....[5]....
        /*0078*/ 	.word	0x00001220


	//----- nvinfo : EIATTR_REG_RECONFIG
	.align		4
.L_31:
        /*007c*/ 	.byte	0x01, 0x54
	.zero		2


	//----- nvinfo : EIATTR_SYSCALL_OFFSETS
	.align		4
        /*0080*/ 	.byte	0x04, 0x46
        /*0082*/ 	.short	(.L_33 - .L_32)


	//   ....[0]....
.L_32:
        /*0084*/ 	.word	0x000013e0


	//----- nvinfo : EIATTR_MBARRIER_INSTR_OFFSETS
	.align		4
.L_33:
        /*0088*/ 	.byte	0x04, 0x39
        /*008a*/ 	.short	(.L_35 - .L_34)


	//   ....[0]....
.L_34:
        /*008c*/ 	.word	0x00000230
        /*0090*/ 	.word	0x000000ff
        /*0094*/ 	.word	0x00000000
        /*0098*/ 	.short	0x0100
        /*009a*/ 	.byte	0x08
	.zero		1


	//   ....[1]....
        /*009c*/ 	.word	0x00000240
        /*00a0*/ 	.word	0x000000ff
        /*00a4*/ 	.word	0x00000010
        /*00a8*/ 	.short	0x0100
        /*00aa*/ 	.byte	0x08
	.zero		1


	//   ....[2]....
        /*00ac*/ 	.word	0x00000250
        /*00b0*/ 	.word	0x000000ff
        /*00b4*/ 	.word	0x00000008
        /*00b8*/ 	.short	0x0100
        /*00ba*/ 	.byte	0x08
	.zero		1


	//   ....[3]....
        /*00bc*/ 	.word	0x00000260
        /*00c0*/ 	.word	0x000000ff
        /*00c4*/ 	.word	0x00000018
        /*00c8*/ 	.short	0x0100
        /*00ca*/ 	.byte	0x08
	.zero		1


	//   ....[4]....
        /*00cc*/ 	.word	0x000006b0
        /*00d0*/ 	.word	0x000000ff
        /*00d4*/ 	.word	0x00000030
        /*00d8*/ 	.short	0x0100
        /*00da*/ 	.byte	0x06
	.zero		1


	//   ....[5]....
        /*00dc*/ 	.word	0x00000750
        /*00e0*/ 	.word	0x000000ff
        /*00e4*/ 	.word	0x00000038
        /*00e8*/ 	.short	0x0100
        /*00ea*/ 	.byte	0x06
	.zero		1


	//   ....[6]....
        /*00ec*/ 	.word	0x000014a0
        /*00f0*/ 	.word	0x00000003
        /*00f4*/ 	.word	0x00000000
        /*00f8*/ 	.short	0x010a
        /*00fa*/ 	.byte	0x3f
	.zero		1


	//   ....[7]....
        /*00fc*/ 	.word	0x000014e0
        /*0100*/ 	.word	0x00000003
        /*0104*/ 	.word	0x00000000
        /*0108*/ 	.short	0x010a
        /*010a*/ 	.byte	0x3f
	.zero		1


	//   ....[8]....
        /*010c*/ 	.word	0x00001ae0
        /*0110*/ 	.word	0x00000005
        /*0114*/ 	.word	0x00000000
        /*0118*/ 	.short	0x010a
        /*011a*/ 	.byte	0x3f
	.zero		1


	//   ....[9]....
        /*011c*/ 	.word	0x00001b20
        /*0120*/ 	.word	0x00000005
        /*0124*/ 	.word	0x00000000
        /*0128*/ 	.short	0x010a
        /*012a*/ 	.byte	0x3f
	.zero		1


	//   ....[10]....
        /*012c*/ 	.word	0x00001fb0
        /*0130*/ 	.word	0x00000005
        /*0134*/ 	.word	0x00000000
        /*0138*/ 	.short	0x0101
        /*013a*/ 	.byte	0x3f
	.zero		1


	//   ....[11]....
        /*013c*/ 	.word	0x00002190
        /*0140*/ 	.word	0x00000003
        /*0144*/ 	.word	0x00000000
        /*0148*/ 	.short	0x0101
        /*014a*/ 	.byte	0x3f
	.zero		1


	//   ....[12]....
        /*014c*/ 	.word	0x00009770
        /*0150*/ 	.word	0x00000014
        /*0154*/ 	.word	0x00000010
        /*0158*/ 	.short	0x010a
        /*015a*/ 	.byte	0x3f
	.zero		1


	//   ....[13]....
        /*015c*/ 	.word	0x00009bf0
        /*0160*/ 	.word	0x00000005
        /*0164*/ 	.word	0x00000038
        /*0168*/ 	.short	0x0101
        /*016a*/ 	.byte	0x3f
	.zero		1


	//   ....[14]....
        /*016c*/ 	.word	0x0000a310
        /*0170*/ 	.word	0x00000007
        /*0174*/ 	.word	0x00000000
        /*0178*/ 	.short	0x010a
        /*017a*/ 	.byte	0x3f
	.zero		1


	//   ....[15]....
        /*017c*/ 	.word	0x0000a390
        /*0180*/ 	.word	0x00000003
        /*0184*/ 	.word	0x00000000
        /*0188*/ 	.short	0x010a
        /*018a*/ 	.byte	0x3f
	.zero		1


	//   ....[16]....
        /*018c*/ 	.word	0x0000a3f0
        /*0190*/ 	.word	0x00000003
        /*0194*/ 	.word	0x00000000
        /*0198*/ 	.short	0x010a
        /*019a*/ 	.byte	0x3f
	.zero		1


	//   ....[17]....
        /*019c*/ 	.word	0x0000a440
        /*01a0*/ 	.word	0x00000005
        /*01a4*/ 	.word	0x00000000
        /*01a8*/ 	.short	0x010a
        /*01aa*/ 	.byte	0x3f
	.zero		1


	//   ....[18]....
        /*01ac*/ 	.word	0x0000a510
        /*01b0*/ 	.word	0x00000014
        /*01b4*/ 	.word	0x00000010
        /*01b8*/ 	.short	0x010a
        /*01ba*/ 	.byte	0x3f
	.zero		1


	//   ....[19]....
        /*01bc*/ 	.word	0x0000a5e0
        /*01c0*/ 	.word	0x00000007
        /*01c4*/ 	.word	0x00000000
        /*01c8*/ 	.short	0x010a
        /*01ca*/ 	.byte	0x3f
	.zero		1


	//----- nvinfo : EIATTR_NUM_MBARRIERS
	.align		4
.L_35:
        /*01cc*/ 	.byte	0x03, 0x38
        /*01ce*/ 	.short	0x0006


	//----- nvinfo : EIATTR_EXIT_INSTR_OFFSETS
	.align		4
        /*01d0*/ 	.byte	0x04, 0x1c
        /*01d2*/ 	.short	(.L_37 - .L_36)


	//   ....[0]....
.L_36:
        /*01d4*/ 	.word	0x00000930


	//   ....[1]....
        /*01d8*/ 	.word	0x00001150


	//   ....[2]....
        /*01dc*/ 	.word	0x00008e80


	//   ....[3]....
        /*01e0*/ 	.word	0x000093e0


	//   ....[4]....
        /*01e4*/ 	.word	0x0000a3e0


	//----- nvinfo : EIATTR_MAX_THREADS
	.align		4
.L_37:
        /*01e8*/ 	.byte	0x04, 0x05
        /*01ea*/ 	.short	(.L_39 - .L_38)
.L_38:
        /*01ec*/ 	.word	0x00000180
        /*01f0*/ 	.word	0x00000001
        /*01f4*/ 	.word	0x00000001


	//----- nvinfo : EIATTR_CRS_STACK_SIZE
	.align		4
.L_39:
        /*01f8*/ 	.byte	0x04, 0x1e
        /*01fa*/ 	.short	(.L_41 - .L_40)
.L_40:
        /*01fc*/ 	.word	0x00000000


	//----- nvinfo : EIATTR_CBANK_PARAM_SIZE
	.align		4
.L_41:
        /*0200*/ 	.byte	0x03, 0x19
        /*0202*/ 	.short	0x0470


	//----- nvinfo : EIATTR_PARAM_CBANK
	.align		4
        /*0204*/ 	.byte	0x04, 0x0a
        /*0206*/ 	.short	(.L_43 - .L_42)
	.align		4
.L_42:
        /*0208*/ 	.word	index@(.nv.constant0._ZN7cutlass13device_kernelINS_4gemm6kernel13GemmUniversalIN4cute5tupleIJiiiiEEENS1_10collective13CollectiveMmaINS1_34MainloopSm90TmaGmmaWarpSpecializedILi2ENS5_IJNS4_1CILi4EEENSA_ILi1EEESC_EEENS1_35KernelTmaWarpSpecializedCooperativeEEENS5_IJNSA_ILi128EEENSA_ILi256EEENSA_ILi64EEEEEEfNS5_IJlSC_lEEEfSK_NS4_8TiledMMAINS4_8MMA_AtomIJNS4_4SM904GMMA30MMA_64x256x8_F32TF32TF32_SS_TNILNSO_7ScaleInE1ELSQ_1EEEEEENS4_6LayoutINS5_IJNSA_ILi2EEESC_SC_EEENS5_IJSC_NSA_ILi0EEESW_EEEEENS5_IJNS4_10UnderscoreESZ_SZ_EEEEENS4_13SM90_TMA_LOADENS4_14ComposedLayoutINS4_7SwizzleILi3ELi4ELi3EEENS4_18smem_ptr_flag_bitsILi32EEENST_INS5_IJNSA_ILi8EEENSA_ILi32EEEEEENS5_IJS19_SC_EEEEEEEvNS4_8identityENS4_23SM90_TMA_LOAD_MULTICASTES1D_vS1E_EENS_8epilogue10collective6detail29Sm90TmaWarpSpecializedAdapterINS1I_15DefaultEpilogueIfSK_SK_NS1H_6thread17LinearCombinationIfLi1EffLNS1M_9ScaleType4KindE0ELNS_15FloatRoundStyleE2EfEENS1_15EpilogueDefaultEEEEEvvEEEEvNT_6ParamsE)
        /*020c*/ 	.short	0x0210
        /*020e*/ 	.short	0x0470


	//----- nvinfo : EIATTR_SW_WAR
	.align		4
.L_43:
        /*0210*/ 	.byte	0x04, 0x36
        /*0212*/ 	.short	(.L_45 - .L_44)
.L_44:
        /*0214*/ 	.word	0x00000008
.L_45:


//--------------------- .nv.callgraph             --------------------------
	.section	.nv.callgraph,"",@"SHT_CUDA_CALLGRAPH"
	.align	4
	.sectionentsize	8
	.align		4
        /*0000*/ 	.word	0x00000000
	.align		4
        /*0004*/ 	.word	0xffffffff
	.align		4
        /*0008*/ 	.word	index@(_ZN7cutlass13device_kernelINS_4gemm6kernel13GemmUniversalIN4cute5tupleIJiiiiEEENS1_10collective13CollectiveMmaINS1_34MainloopSm90TmaGmmaWarpSpecializedILi2ENS5_IJNS4_1CILi4EEENSA_ILi1EEESC_EEENS1_35KernelTmaWarpSpecializedCooperativeEEENS5_IJNSA_ILi128EEENSA_ILi256EEENSA_ILi64EEEEEEfNS5_IJlSC_lEEEfSK_NS4_8TiledMMAINS4_8MMA_AtomIJNS4_4SM904GMMA30MMA_64x256x8_F32TF32TF32_SS_TNILNSO_7ScaleInE1ELSQ_1EEEEEENS4_6LayoutINS5_IJNSA_ILi2EEESC_SC_EEENS5_IJSC_NSA_ILi0EEESW_EEEEENS5_IJNS4_10UnderscoreESZ_SZ_EEEEENS4_13SM90_TMA_LOADENS4_14ComposedLayoutINS4_7SwizzleILi3ELi4ELi3EEENS4_18smem_ptr_flag_bitsILi32EEENST_INS5_IJNSA_ILi8EEENSA_ILi32EEEEEENS5_IJS19_SC_EEEEEEEvNS4_8identityENS4_23SM90_TMA_LOAD_MULTICASTES1D_vS1E_EENS_8epilogue10collective6detail29Sm90TmaWarpSpecializedAdapterINS1I_15DefaultEpilogueIfSK_SK_NS1H_6thread17LinearCombinationIfLi1EffLNS1M_9ScaleType4KindE0ELNS_15FloatRoundStyleE2EfEENS1_15EpilogueDefaultEEEEEvvEEEEvNT_6ParamsE)
	.align		4
        /*000c*/ 	.word	index@(__assertfail)
	.align		4
        /*0010*/ 	.word	0x00000000
	.align		4
        /*0014*/ 	.word	0xfffffffe
	.align		4
        /*0018*/ 	.word	0x00000000
	.align		4
        /*001c*/ 	.word	0xfffffffd
	.align		4
        /*0020*/ 	.word	0x00000000
	.align		4
        /*0024*/ 	.word	0xfffffffc


//--------------------- .nv.constant4             --------------------------
	.section	.nv.constant4,"a",@progbits
	.align	8
	.align		8
.nv.constant4:
        /*0000*/ 	.dword	__assertfail
	.align		8
        /*0008*/ 	.dword	__unnamed_1
	.align		8
        /*0010*/ 	.dword	_ZN40_INTERNAL_6fa1cb5c_4_k_cu_544ea08a_268704cuda3std3__45__cpo5beginE
	.align		8
        /*0018*/ 	.dword	_ZN40_INTERNAL_6fa1cb5c_4_k_cu_544ea08a_268704cuda3std3__45__cpo3endE
	.align		8
        /*0020*/ 	.dword	_ZN40_INTERNAL_6fa1cb5c_4_k_cu_544ea08a_268704cuda3std3__45__cpo6cbeginE
	.align		8
        /*0028*/ 	.dword	_ZN40_INTERNAL_6fa1cb5c_4_k_cu_544ea08a_268704cuda3std3__45__cpo4cendE
	.align		8
        /*0030*/ 	.dword	_ZN40_INTERNAL_6fa1cb5c_4_k_cu_544ea08a_268704cuda3std3__442_GLOBAL__N__6fa1cb5c_4_k_cu_544ea08a_268706ignoreE
	.align		8
        /*0038*/ 	.dword	_ZN40_INTERNAL_6fa1cb5c_4_k_cu_544ea08a_268704cuda3std3__419piecewise_constructE
	.align		8
        /*0040*/ 	.dword	_ZN40_INTERNAL_6fa1cb5c_4_k_cu_544ea08a_268704cuda3std3__48in_placeE
	.align		8
        /*0048*/ 	.dword	_ZN40_INTERNAL_6fa1cb5c_4_k_cu_544ea08a_268704cuda3std6ranges3__45__cpo4swapE
	.align		8
        /*0050*/ 	.dword	_ZN40_INTERNAL_6fa1cb5c_4_k_cu_544ea08a_268704cuda3std6ranges3__45__cpo9iter_moveE
	.align		8
        /*0058*/ 	.dword	_ZN40_INTERNAL_6fa1cb5c_4_k_cu_544ea08a_268704cute7productE
	.align		8
        /*0060*/ 	.dword	_ZN40_INTERNAL_6fa1cb5c_4_k_cu_544ea08a_268704cute1_E
	.align		8
        /*0068*/ 	.dword	$str$22
	.align		8
        /*0070*/ 	.dword	$str$23


//--------------------- .text._ZN7cutlass13device_kernelINS_4gemm6kernel13GemmUniversalIN4cute5tupleIJiiiiEEENS1_10collective13CollectiveMmaINS1_34MainloopSm90TmaGmmaWarpSpecializedILi2ENS5_IJNS4_1CILi4EEENSA_ILi1EEESC_EEENS1_35KernelTmaWarpSpecializedCooperativeEEENS5_IJNSA_ILi128EEENSA_ILi256EEENSA_ILi64EEEEEEfNS5_IJlSC_lEEEfSK_NS4_8TiledMMAINS4_8MMA_AtomIJNS4_4SM904GMMA30MMA_64x256x8_F32TF32TF32_SS_TNILNSO_7ScaleInE1ELSQ_1EEEEEENS4_6LayoutINS5_IJNSA_ILi2EEESC_SC_EEENS5_IJSC_NSA_ILi0EEESW_EEEEENS5_IJNS4_10UnderscoreESZ_SZ_EEEEENS4_13SM90_TMA_LOADENS4_14ComposedLayoutINS4_7SwizzleILi3ELi4ELi3EEENS4_18smem_ptr_flag_bitsILi32EEENST_INS5_IJNSA_ILi8EEENSA_ILi32EEEEEENS5_IJS19_SC_EEEEEEEvNS4_8identityENS4_23SM90_TMA_LOAD_MULTICASTES1D_vS1E_EENS_8epilogue10collective6detail29Sm90TmaWarpSpecializedAdapterINS1I_15DefaultEpilogueIfSK_SK_NS1H_6thread17LinearCombinationIfLi1EffLNS1M_9ScaleType4KindE0ELNS_15FloatRoundStyleE2EfEENS1_15EpilogueDefaultEEEEEvvEEEEvNT_6ParamsE --------------------------
	.section	.text._ZN7cutlass13device_kernelINS_4gemm6kernel13GemmUniversalIN4cute5tupleIJiiiiEEENS1_10collective13CollectiveMmaINS1_34MainloopSm90TmaGmmaWarpSpecializedILi2ENS5_IJNS4_1CILi4EEENSA_ILi1EEESC_EEENS1_35KernelTmaWarpSpecializedCooperativeEEENS5_IJNSA_ILi128EEENSA_ILi256EEENSA_ILi64EEEEEEfNS5_IJlSC_lEEEfSK_NS4_8TiledMMAINS4_8MMA_AtomIJNS4_4SM904GMMA30MMA_64x256x8_F32TF32TF32_SS_TNILNSO_7ScaleInE1ELSQ_1EEEEEENS4_6LayoutINS5_IJNSA_ILi2EEESC_SC_EEENS5_IJSC_NSA_ILi0EEESW_EEEEENS5_IJNS4_10UnderscoreESZ_SZ_EEEEENS4_13SM90_TMA_LOADENS4_14ComposedLayoutINS4_7SwizzleILi3ELi4ELi3EEENS4_18smem_ptr_flag_bitsILi32EEENST_INS5_IJNSA_ILi8EEENSA_ILi32EEEEEENS5_IJS19_SC_EEEEEEEvNS4_8identityENS4_23SM90_TMA_LOAD_MULTICASTES1D_vS1E_EENS_8epilogue10collective6detail29Sm90TmaWarpSpecializedAdapterINS1I_15DefaultEpilogueIfSK_SK_NS1H_6thread17LinearCombinationIfLi1EffLNS1M_9ScaleType4KindE0ELNS_15FloatRoundStyleE2EfEENS1_15EpilogueDefaultEEEEEvvEEEEvNT_6ParamsE,"ax",@progbits
	.align	128
.text._ZN7cutlass13device_kernelINS_4gemm6kernel13GemmUniversalIN4cute5tupleIJiiiiEEENS1_10collective13CollectiveMmaINS1_34MainloopSm90TmaGmmaWarpSpecializedILi2ENS5_IJNS4_1CILi4EEENSA_ILi1EEESC_EEENS1_35KernelTmaWarpSpecializedCooperativeEEENS5_IJNSA_ILi128EEENSA_ILi256EEENSA_ILi64EEEEEEfNS5_IJlSC_lEEEfSK_NS4_8TiledMMAINS4_8MMA_AtomIJNS4_4SM904GMMA30MMA_64x256x8_F32TF32TF32_SS_TNILNSO_7ScaleInE1ELSQ_1EEEEEENS4_6LayoutINS5_IJNSA_ILi2EEESC_SC_EEENS5_IJSC_NSA_ILi0EEESW_EEEEENS5_IJNS4_10UnderscoreESZ_SZ_EEEEENS4_13SM90_TMA_LOADENS4_14ComposedLayoutINS4_7SwizzleILi3ELi4ELi3EEENS4_18smem_ptr_flag_bitsILi32EEENST_INS5_IJNSA_ILi8EEENSA_ILi32EEEEEENS5_IJS19_SC_EEEEEEEvNS4_8identityENS4_23SM90_TMA_LOAD_MULTICASTES1D_vS1E_EENS_8epilogue10collective6detail29Sm90TmaWarpSpecializedAdapterINS1I_15DefaultEpilogueIfSK_SK_NS1H_6thread17LinearCombinationIfLi1EffLNS1M_9ScaleType4KindE0ELNS_15FloatRoundStyleE2EfEENS1_15EpilogueDefaultEEEEEvvEEEEvNT_6ParamsE:
        .type           _ZN7cutlass13device_kernelINS_4gemm6kernel13GemmUniversalIN4cute5tupleIJiiiiEEENS1_10collective13CollectiveMmaINS1_34MainloopSm90TmaGmmaWarpSpecializedILi2ENS5_IJNS4_1CILi4EEENSA_ILi1EEESC_EEENS1_35KernelTmaWarpSpecializedCooperativeEEENS5_IJNSA_ILi128EEENSA_ILi256EEENSA_ILi64EEEEEEfNS5_IJlSC_lEEEfSK_NS4_8TiledMMAINS4_8MMA_AtomIJNS4_4SM904GMMA30MMA_64x256x8_F32TF32TF32_SS_TNILNSO_7ScaleInE1ELSQ_1EEEEEENS4_6LayoutINS5_IJNSA_ILi2EEESC_SC_EEENS5_IJSC_NSA_ILi0EEESW_EEEEENS5_IJNS4_10UnderscoreESZ_SZ_EEEEENS4_13SM90_TMA_LOADENS4_14ComposedLayoutINS4_7SwizzleILi3ELi4ELi3EEENS4_18smem_ptr_flag_bitsILi32EEENST_INS5_IJNSA_ILi8EEENSA_ILi32EEEEEENS5_IJS19_SC_EEEEEEEvNS4_8identityENS4_23SM90_TMA_LOAD_MULTICASTES1D_vS1E_EENS_8epilogue10collective6detail29Sm90TmaWarpSpecializedAdapterINS1I_15DefaultEpilogueIfSK_SK_NS1H_6thread17LinearCombinationIfLi1EffLNS1M_9ScaleType4KindE0ELNS_15FloatRoundStyleE2EfEENS1_15EpilogueDefaultEEEEEvvEEEEvNT_6ParamsE,@function
        .size           _ZN7cutlass13device_kernelINS_4gemm6kernel13GemmUniversalIN4cute5tupleIJiiiiEEENS1_10collective13CollectiveMmaINS1_34MainloopSm90TmaGmmaWarpSpecializedILi2ENS5_IJNS4_1CILi4EEENSA_ILi1EEESC_EEENS1_35KernelTmaWarpSpecializedCooperativeEEENS5_IJNSA_ILi128EEENSA_ILi256EEENSA_ILi64EEEEEEfNS5_IJlSC_lEEEfSK_NS4_8TiledMMAINS4_8MMA_AtomIJNS4_4SM904GMMA30MMA_64x256x8_F32TF32TF32_SS_TNILNSO_7ScaleInE1ELSQ_1EEEEEENS4_6LayoutINS5_IJNSA_ILi2EEESC_SC_EEENS5_IJSC_NSA_ILi0EEESW_EEEEENS5_IJNS4_10UnderscoreESZ_SZ_EEEEENS4_13SM90_TMA_LOADENS4_14ComposedLayoutINS4_7SwizzleILi3ELi4ELi3EEENS4_18smem_ptr_flag_bitsILi32EEENST_INS5_IJNSA_ILi8EEENSA_ILi32EEEEEENS5_IJS19_SC_EEEEEEEvNS4_8identityENS4_23SM90_TMA_LOAD_MULTICASTES1D_vS1E_EENS_8epilogue10collective6detail29Sm90TmaWarpSpecializedAdapterINS1I_15DefaultEpilogueIfSK_SK_NS1H_6thread17LinearCombinationIfLi1EffLNS1M_9ScaleType4KindE0ELNS_15FloatRoundStyleE2EfEENS1_15EpilogueDefaultEEEEEvvEEEEvNT_6ParamsE,(.L_x_321 - _ZN7cutlass13device_kernelINS_4gemm6kernel13GemmUniversalIN4cute5tupleIJiiiiEEENS1_10collective13CollectiveMmaINS1_34MainloopSm90TmaGmmaWarpSpecializedILi2ENS5_IJNS4_1CILi4EEENSA_ILi1EEESC_EEENS1_35KernelTmaWarpSpecializedCooperativeEEENS5_IJNSA_ILi128EEENSA_ILi256EEENSA_ILi64EEEEEEfNS5_IJlSC_lEEEfSK_NS4_8TiledMMAINS4_8MMA_AtomIJNS4_4SM904GMMA30MMA_64x256x8_F32TF32TF32_SS_TNILNSO_7ScaleInE1ELSQ_1EEEEEENS4_6LayoutINS5_IJNSA_ILi2EEESC_SC_EEENS5_IJSC_NSA_ILi0EEESW_EEEEENS5_IJNS4_10UnderscoreESZ_SZ_EEEEENS4_13SM90_TMA_LOADENS4_14ComposedLayoutINS4_7SwizzleILi3ELi4ELi3EEENS4_18smem_ptr_flag_bitsILi32EEENST_INS5_IJNSA_ILi8EEENSA_ILi32EEEEEENS5_IJS19_SC_EEEEEEEvNS4_8identityENS4_23SM90_TMA_LOAD_MULTICASTES1D_vS1E_EENS_8epilogue10collective6detail29Sm90TmaWarpSpecializedAdapterINS1I_15DefaultEpilogueIfSK_SK_NS1H_6thread17LinearCombinationIfLi1EffLNS1M_9ScaleType4KindE0ELNS_15FloatRoundStyleE2EfEENS1_15EpilogueDefaultEEEEEvvEEEEvNT_6ParamsE)
        .other          _ZN7cutlass13device_kernelINS_4gemm6kernel13GemmUniversalIN4cute5tupleIJiiiiEEENS1_10collective13CollectiveMmaINS1_34MainloopSm90TmaGmmaWarpSpecializedILi2ENS5_IJNS4_1CILi4EEENSA_ILi1EEESC_EEENS1_35KernelTmaWarpSpecializedCooperativeEEENS5_IJNSA_ILi128EEENSA_ILi256EEENSA_ILi64EEEEEEfNS5_IJlSC_lEEEfSK_NS4_8TiledMMAINS4_8MMA_AtomIJNS4_4SM904GMMA30MMA_64x256x8_F32TF32TF32_SS_TNILNSO_7ScaleInE1ELSQ_1EEEEEENS4_6LayoutINS5_IJNSA_ILi2EEESC_SC_EEENS5_IJSC_NSA_ILi0EEESW_EEEEENS5_IJNS4_10UnderscoreESZ_SZ_EEEEENS4_13SM90_TMA_LOADENS4_14ComposedLayoutINS4_7SwizzleILi3ELi4ELi3EEENS4_18smem_ptr_flag_bitsILi32EEENST_INS5_IJNSA_ILi8EEENSA_ILi32EEEEEENS5_IJS19_SC_EEEEEEEvNS4_8identityENS4_23SM90_TMA_LOAD_MULTICASTES1D_vS1E_EENS_8epilogue10collective6detail29Sm90TmaWarpSpecializedAdapterINS1I_15DefaultEpilogueIfSK_SK_NS1H_6thread17LinearCombinationIfLi1EffLNS1M_9ScaleType4KindE0ELNS_15FloatRoundStyleE2EfEENS1_15EpilogueDefaultEEEEEvvEEEEvNT_6ParamsE,@"STO_CUDA_ENTRY STV_DEFAULT"
_ZN7cutlass13device_kernelINS_4gemm6kernel13GemmUniversalIN4cute5tupleIJiiiiEEENS1_10collective13CollectiveMmaINS1_34MainloopSm90TmaGmmaWarpSpecializedILi2ENS5_IJNS4_1CILi4EEENSA_ILi1EEESC_EEENS1_35KernelTmaWarpSpecializedCooperativeEEENS5_IJNSA_ILi128EEENSA_ILi256EEENSA_ILi64EEEEEEfNS5_IJlSC_lEEEfSK_NS4_8TiledMMAINS4_8MMA_AtomIJNS4_4SM904GMMA30MMA_64x256x8_F32TF32TF32_SS_TNILNSO_7ScaleInE1ELSQ_1EEEEEENS4_6LayoutINS5_IJNSA_ILi2EEESC_SC_EEENS5_IJSC_NSA_ILi0EEESW_EEEEENS5_IJNS4_10UnderscoreESZ_SZ_EEEEENS4_13SM90_TMA_LOADENS4_14ComposedLayoutINS4_7SwizzleILi3ELi4ELi3EEENS4_18smem_ptr_flag_bitsILi32EEENST_INS5_IJNSA_ILi8EEENSA_ILi32EEEEEENS5_IJS19_SC_EEEEEEEvNS4_8identityENS4_23SM90_TMA_LOAD_MULTICASTES1D_vS1E_EENS_8epilogue10collective6detail29Sm90TmaWarpSpecializedAdapterINS1I_15DefaultEpilogueIfSK_SK_NS1H_6thread17LinearCombinationIfLi1EffLNS1M_9ScaleType4KindE0ELNS_15FloatRoundStyleE2EfEENS1_15EpilogueDefaultEEEEEvvEEEEvNT_6ParamsE:
[----:B------:R-:W0:Y:S01]  /*0000*/  LDC R1, c[0x0][0x28] ;  /* 0x00000a00ff017b82 */ /* 0x000e220000000800 */
[----:B------:R-:W1:Y:S01]  /*0010*/  S2R R18, SR_TID.X ;  /* 0x0000000000127919 */ /* 0x000e620000002100 */
[----:B------:R-:W-:Y:S01]  /*0020*/  ELECT P0, URZ, PT ;  /* 0x00000000003f782f */ /* 0x000fe20003800000 */
[----:B------:R-:W-:Y:S01]  /*0030*/  BSSY B0, `(.L_x_0) ;  /* 0x000000f000007945 */ /* 0x000fe20003800000 */
[--C-:B-1----:R-:W-:Y:S02]  /*0040*/  SHF.R.U32.HI R0, RZ, 0x5, R18.reuse ;  /* 0x00000005ff007819 */ /* 0x102fe40000011612 */
[----:B------:R-:W-:-:S03]  /*0050*/  SHF.R.U32.HI R3, RZ, 0x7, R18 ;  /* 0x00000007ff037819 */ /* 0x000fc60000011612 */
[----:B------:R-:W1:Y:S04]  /*0060*/  SHFL.IDX PT, R2, R0, RZ, 0x1f ;  /* 0x00001fff00027589 */ /* 0x000e6800000e0000 */
[----:B------:R2:W3:Y:S01]  /*0070*/  SHFL.IDX PT, R5, R3, RZ, 0x1f ;  /* 0x00001fff03057589 */ /* 0x0004e200000e0000 */
[----:B-1----:R-:W-:-:S13]  /*0080*/  ISETP.NE.OR P0, PT, R2, RZ, !P0 ;  /* 0x000000ff0200720c */ /* 0x002fda0004705670 */
[----:B0-23--:R-:W-:Y:S05]  /*0090*/  @P0 BRA `(.L_x_1) ;  /* 0x0000000000200947 */ /* 0x00dfea0003800000 */
[----:B------:R-:W-:Y:S02]  /*00a0*/  ULDC.64 UR4, c[0x0][0x198] ;  /* 0x0000660000047ab9 */ /* 0x000fe40000000a00 */
[----:B------:R-:W-:Y:S02]  /*00b0*/  UIADD3 UR6, UP0, UR4, 0xf0, URZ ;  /* 0x000000f004067890 */ /* 0x000fe4000ff1e03f */
[----:B------:R-:W-:Y:S02]  /*00c0*/  UIADD3 UR4, UP1, UR4, 0x1f0, URZ ;  /* 0x000001f004047890 */ /* 0x000fe4000ff3e03f */
[----:B------:R-:W-:Y:S02]  /*00d0*/  UIADD3.X UR7, URZ, UR5, URZ, UP0, !UPT ;  /* 0x000000053f077290 */ /* 0x000fe400087fe43f */
[----:B------:R-:W-:-:S07]  /*00e0*/  UIADD3.X UR5, URZ, UR5, URZ, UP1, !UPT ;  /* 0x000000053f057290 */ /* 0x000fce0008ffe43f */
[----:B------:R0:W-:Y:S02]  /*00f0*/  UTMACCTL.PF [UR6] ;  /* 0x00000000060079b9 */ /* 0x0001e40008040000 */
[----:B------:R0:W-:Y:S02]  /*0100*/  UTMACCTL.PF [UR4] ;  /* 0x00000000040079b9 */ /* 0x0001e40008040000 */
[----:B0-----:R-:W-:Y:S01]  /*0110*/  NOP ;  /* 0x0000000000007918 */ /* 0x001fe20000000000 */
.L_x_1:
[----:B------:R-:W-:Y:S05]  /*0120*/  BSYNC B0 ;  /* 0x0000000000007941 */ /* 0x000fea0003800000 */
.L_x_0:
[----:B------:R-:W0:Y:S02]  /*0130*/  SHFL.IDX PT, R3, R0, RZ, 0x1f ;  /* 0x00001fff00037589 */ /* 0x000e2400000e0000 */
[----:B0-----:R-:W-:-:S13]  /*0140*/  ISETP.NE.AND P0, PT, R3, RZ, PT ;  /* 0x000000ff0300720c */ /* 0x001fda0003f05270 */
[----:B------:R-:W-:Y:S05]  /*0150*/  @P0 BRA `(.L_x_2) ;  /* 0x0000000000480947 */ /* 0x000fea0003800000 */
[----:B------:R-:W0:Y:S01]  /*0160*/  S2UR UR8, SR_CgaCtaId ;  /* 0x00000000000879c3 */ /* 0x000e220000008800 */
[----:B------:R-:W-:Y:S01]  /*0170*/  UMOV UR4, 0x400 ;  /* 0x0000040000047882 */ /* 0x000fe20000000000 */
[----:B------:R-:W-:Y:S01]  /*0180*/  UMOV UR5, 0x1 ;  /* 0x0000000100057882 */ /* 0x000fe20000000000 */
[----:B------:R-:W-:Y:S01]  /*0190*/  UMOV UR6, 0x8 ;  /* 0x0000000800067882 */ /* 0x000fe20000000000 */
[----:B------:R-:W-:Y:S01]  /*01a0*/  ELECT P0, URZ, PT ;  /* 0x00000000003f782f */ /* 0x000fe20003800000 */
[----:B------:R-:W-:-:S04]  /*01b0*/  UIADD3 UR6, -UR6, 0x100000, URZ ;  /* 0x0010000006067890 */ /* 0x000fc8000fffe13f */
[----:B------:R-:W-:Y:S02]  /*01c0*/  USHF.L.U32 UR7, UR6, 0xb, URZ ;  /* 0x0000000b06077899 */ /* 0x000fe4000800063f */
[----:B------:R-:W-:Y:S02]  /*01d0*/  USHF.L.U32 UR6, UR6, 0x1, URZ ;  /* 0x0000000106067899 */ /* 0x000fe4000800063f */
[----:B0-----:R-:W-:Y:S02]  /*01e0*/  ULEA UR8, UR8, UR4, 0x18 ;  /* 0x0000000408087291 */ /* 0x001fe4000f8ec03f */
[----:B------:R-:W-:-:S04]  /*01f0*/  UIADD3 UR4, -UR5, 0x100000, URZ ;  /* 0x0010000005047890 */ /* 0x000fc8000fffe13f */
[----:B------:R-:W-:Y:S02]  /*0200*/  USHF.L.U32 UR5, UR4, 0xb, URZ ;  /* 0x0000000b04057899 */ /* 0x000fe4000800063f */
[----:B------:R-:W-:Y:S01]  /*0210*/  USHF.L.U32 UR4, UR4, 0x1, URZ ;  /* 0x0000000104047899 */ /* 0x000fe2000800063f */
[----:B------:R-:W0:Y:S11]  /*0220*/  FENCE.VIEW.ASYNC.S ;  /* 0x00000000000073c6 */ /* 0x000e360000000000 */
[----:B0-----:R0:W1:Y:S01]  /*0230*/  SYNCS.EXCH.64 URZ, [UR8], UR4 ;  /* 0x00000004083f75b2 */ /* 0x0010620008000100 */
[----:B------:R0:W2:Y:S01]  /*0240*/  SYNCS.EXCH.64 URZ, [UR8+0x10], UR6 ;  /* 0x00001006083f75b2 */ /* 0x0000a20008000100 */
[----:B------:R0:W3:Y:S01]  /*0250*/  SYNCS.EXCH.64 URZ, [UR8+0x8], UR4 ;  /* 0x00000804083f75b2 */ /* 0x0000e20008000100 */
[----:B------:R0:W4:Y:S01]  /*0260*/  SYNCS.EXCH.64 URZ, [UR8+0x18], UR6 ;  /* 0x00001806083f75b2 */ /* 0x0001220008000100 */
[----:B------:R-:W-:Y:S01]  /*0270*/  NOP ;  /* 0x0000000000007918 */ /* 0x000fe20000000000 */
.L_x_2:
[----:B------:R-:W-:Y:S01]  /*0280*/  SHF.R.S32.HI R7, RZ, 0x1f, R18 ;  /* 0x0000001fff077819 */ /* 0x000fe20000011412 */
[----:B------:R-:W5:Y:S01]  /*0290*/  SHFL.IDX PT, R0, R0, RZ, 0x1f ;  /* 0x00001fff00007589 */ /* 0x000f6200000e0000 */
[----:B0-----:R-:W0:Y:S01]  /*02a0*/  S2UR UR8, SR_CTAID.X ;  /* 0x00000000000879c3 */ /* 0x001e220000002500 */
[----:B------:R-:W-:Y:S02]  /*02b0*/  ELECT P0, URZ, PT ;  /* 0x00000000003f782f */ /* 0x000fe40003800000 */
[----:B------:R-:W-:Y:S01]  /*02c0*/  LEA.HI R7, R7, R18, RZ, 0x7 ;  /* 0x0000001207077211 */ /* 0x000fe200078f38ff */
[----:B------:R-:W1:Y:S01]  /*02d0*/  S2R R4, SR_CTAID.Y ;  /* 0x0000000000047919 */ /* 0x000e620000002600 */
[----:B------:R-:W-:Y:S01]  /*02e0*/  SHF.R.S32.HI R8, RZ, 0x1f, R3 ;  /* 0x0000001fff087819 */ /* 0x000fe20000011403 */
[----:B------:R-:W-:Y:S01]  /*02f0*/  ULDC UR4, c[0x0][0x150] ;  /* 0x0000540000047ab9 */ /* 0x000fe20000000800 */
[----:B------:R-:W-:Y:S01]  /*0300*/  LOP3.LUT R7, R7, 0xffffff80, RZ, 0xc0, !PT ;  /* 0xffffff8007077812 */ /* 0x000fe200078ec0ff */
[----:B------:R-:W-:Y:S01]  /*0310*/  NOP ;  /* 0x0000000000007918 */ /* 0x000fe20000000000 */
[----:B------:R-:W-:Y:S01]  /*0320*/  LEA.HI R8, R8, R3, RZ, 0x2 ;  /* 0x0000000308087211 */ /* 0x000fe200078f10ff */
[----:B------:R-:W2:Y:S01]  /*0330*/  LDC R10, c[0x0][0x144] ;  /* 0x00005100ff0a7b82 */ /* 0x000ea20000000800 */
[----:B------:R-:W-:Y:S01]  /*0340*/  NOP ;  /* 0x0000000000007918 */ /* 0x000fe20000000000 */
[----:B------:R-:W-:Y:S01]  /*0350*/  IMAD.IADD R6, R18, 0x1, -R7 ;  /* 0x0000000112067824 */ /* 0x000fe200078e0a07 */
[----:B------:R-:W-:Y:S01]  /*0360*/  LOP3.LUT R8, R8, 0x3ffffffc, RZ, 0xc0, !PT ;  /* 0x3ffffffc08087812 */ /* 0x000fe200078ec0ff */
[----:B------:R-:W-:Y:S01]  /*0370*/  IMAD.MOV.U32 R22, RZ, RZ, 0x1 ;  /* 0x00000001ff167424 */ /* 0x000fe200078e00ff */
[----:B------:R-:W-:-:S02]  /*0380*/  ISETP.NE.AND P3, PT, R5, RZ, PT ;  /* 0x000000ff0500720c */ /* 0x000fc40003f65270 */
[----:B------:R-:W-:Y:S01]  /*0390*/  SHF.R.S32.HI R7, RZ, 0x1f, R6 ;  /* 0x0000001fff077819 */ /* 0x000fe20000011406 */
[----:B------:R-:W-:Y:S01]  /*03a0*/  IMAD.IADD R8, R3, 0x1, -R8 ;  /* 0x0000000103087824 */ /* 0x000fe200078e0a08 */
[----:B------:R-:W3:Y:S02]  /*03b0*/  LDC R12, c[0x0][0x140] ;  /* 0x00005000ff0c7b82 */ /* 0x000ee40000000800 */
[----:B------:R-:W-:Y:S02]  /*03c0*/  LEA.HI R7, R7, R6, RZ, 0x3 ;  /* 0x0000000607077211 */ /* 0x000fe400078f18ff */
[----:B-----5:R-:W-:Y:S02]  /*03d0*/  ISETP.NE.OR P0, PT, R0, RZ, !P0 ;  /* 0x000000ff0000720c */ /* 0x020fe40004705670 */
[--C-:B------:R-:W-:Y:S02]  /*03e0*/  SHF.R.S32.HI R0, RZ, 0x3, R7.reuse ;  /* 0x00000003ff007819 */ /* 0x100fe40000011407 */
[----:B------:R-:W-:-:S02]  /*03f0*/  SHF.R.S32.HI R7, RZ, 0x1f, R7 ;  /* 0x0000001fff077819 */ /* 0x000fc40000011407 */
[----:B0-----:R-:W-:Y:S02]  /*0400*/  I2FP.F32.U32 R9, UR8 ;  /* 0x0000000800097c45 */ /* 0x001fe40008201000 */
[----:B------:R-:W-:-:S03]  /*0410*/  LEA.HI R7, R7, R0, RZ, 0x2 ;  /* 0x0000000007077211 */ /* 0x000fc600078f10ff */
[----:B------:R-:W-:Y:S01]  /*0420*/  FMUL R9, R9, UR4 ;  /* 0x0000000409097c20 */ /* 0x000fe20008400000 */
[----:B------:R-:W-:Y:S01]  /*0430*/  LOP3.LUT R7, R7, 0xfffffffc, RZ, 0xc0, !PT ;  /* 0xfffffffc07077812 */ /* 0x000fe200078ec0ff */
[----:B------:R-:W-:Y:S01]  /*0440*/  VOTEU.ALL UP0, P0 ;  /* 0x00000000003f7886 */ /* 0x000fe20000000000 */
[----:B-1----:R-:W-:Y:S01]  /*0450*/  I2FP.F32.U32 R11, R4 ;  /* 0x00000004000b7245 */ /* 0x002fe20000201000 */
[----:B------:R-:W-:Y:S01]  /*0460*/  ULDC UR4, c[0x0][0x154] ;  /* 0x0000550000047ab9 */ /* 0x000fe20000000800 */
[----:B------:R-:W-:Y:S01]  /*0470*/  VOTEU.ALL UP1, P0 ;  /* 0x00000000003f7886 */ /* 0x000fe20000020000 */
[----:B------:R-:W-:Y:S01]  /*0480*/  IMAD.IADD R7, R0, 0x1, -R7 ;  /* 0x0000000100077824 */ /* 0x000fe200078e0a07 */
[----:B------:R-:W0:Y:S01]  /*0490*/  F2I.U32.TRUNC.NTZ R9, R9 ;  /* 0x0000000900097305 */ /* 0x000e22000020f000 */
[----:B------:R-:W1:Y:S01]  /*04a0*/  @!UP0 S2UR UR7, SR_CgaCtaId ;  /* 0x00000000000789c3 */ /* 0x000e620000008800 */
[----:B------:R-:W-:Y:S01]  /*04b0*/  @!UP0 UMOV UR6, 0x400 ;  /* 0x0000040000068882 */ /* 0x000fe20000000000 */
[----:B------:R-:W-:Y:S01]  /*04c0*/  IMAD R8, R8, 0x4, R7 ;  /* 0x0000000408087824 */ /* 0x000fe200078e0207 */
[----:B---3--:R-:W-:-:S04]  /*04d0*/  ISETP.EQ.U32.AND P2, PT, R12, 0x1, PT ;  /* 0x000000010c00780c */ /* 0x008fc80003f42070 */
[----:B------:R-:W-:-:S04]  /*04e0*/  SHF.R.S32.HI R3, RZ, 0x1f, R8 ;  /* 0x0000001fff037819 */ /* 0x000fc80000011408 */
[----:B------:R-:W-:Y:S01]  /*04f0*/  LEA.HI R0, R3, R8, RZ, 0x2 ;  /* 0x0000000803007211 */ /* 0x000fe200078f10ff */
[----:B0-----:R-:W-:-:S03]  /*0500*/  IMAD.MOV R7, RZ, RZ, -R9 ;  /* 0x000000ffff077224 */ /* 0x001fc600078e0a09 */
[----:B------:R-:W-:Y:S01]  /*0510*/  LOP3.LUT R9, R0, 0xfffffffc, RZ, 0xc0, !PT ;  /* 0xfffffffc00097812 */ /* 0x000fe200078ec0ff */
[----:B--2---:R-:W-:Y:S02]  /*0520*/  IMAD R3, R10, R7, UR8 ;  /* 0x000000080a037e24 */ /* 0x004fe4000f8e0207 */
[----:B------:R-:W-:Y:S02]  /*0530*/  FMUL R10, R11, UR4 ;  /* 0x000000040b0a7c20 */ /* 0x000fe40008400000 */
[C---:B------:R-:W-:Y:S01]  /*0540*/  IMAD.IADD R0, R8.reuse, 0x1, -R9 ;  /* 0x0000000108007824 */ /* 0x040fe200078e0a09 */
[----:B------:R-:W0:Y:S01]  /*0550*/  LDC R7, c[0x0][0x148] ;  /* 0x00005200ff077b82 */ /* 0x000e220000000800 */
[----:B------:R-:W-:Y:S01]  /*0560*/  SHF.R.S32.HI R9, RZ, 0x1f, R2 ;  /* 0x0000001fff097819 */ /* 0x000fe20000011402 */
[----:B------:R-:W-:Y:S01]  /*0570*/  IMAD.SHL.U32 R11, R8, 0x4, RZ ;  /* 0x00000004080b7824 */ /* 0x000fe200078e00ff */
[----:B------:R-:W-:Y:S01]  /*0580*/  UMOV UR4, 0x20 ;  /* 0x0000002000047882 */ /* 0x000fe20000000000 */
[----:B------:R-:W-:Y:S01]  /*0590*/  ISETP.NE.AND P4, PT, R0, R3, PT ;  /* 0x000000030000720c */ /* 0x000fe20003f85270 */
[----:B------:R-:W2:Y:S01]  /*05a0*/  F2I.U32.TRUNC.NTZ R10, R10 ;  /* 0x0000000a000a7305 */ /* 0x000ea2000020f000 */
[----:B------:R-:W-:Y:S01]  /*05b0*/  LEA.HI R9, R9, R2, RZ, 0x2 ;  /* 0x0000000209097211 */ /* 0x000fe200078f10ff */
[----:B------:R-:W-:-:S04]  /*05c0*/  @!UP0 UIADD3 UR4, -UR4, 0x100000, URZ ;  /* 0x0010000004048890 */ /* 0x000fc8000fffe13f */
[----:B------:R-:W-:Y:S02]  /*05d0*/  @!UP0 USHF.L.U32 UR5, UR4, 0xb, URZ ;  /* 0x0000000b04058899 */ /* 0x000fe4000800063f */
[----:B------:R-:W-:Y:S01]  /*05e0*/  @!UP0 USHF.L.U32 UR4, UR4, 0x1, URZ ;  /* 0x0000000104048899 */ /* 0x000fe2000800063f */
[----:B------:R-:W-:Y:S01]  /*05f0*/  LOP3.LUT R152, R8, 0xc, R11, 0x78, !PT ;  /* 0x0000000c08987812 */ /* 0x000fe200078e780b */
[----:B-1----:R-:W-:Y:S01]  /*0600*/  @!UP0 ULEA UR6, UR7, UR6, 0x18 ;  /* 0x0000000607068291 */ /* 0x002fe2000f8ec03f */
[----:B------:R-:W-:Y:S01]  /*0610*/  LOP3.LUT R9, R9, 0xfffffffc, RZ, 0xc0, !PT ;  /* 0xfffffffc09097812 */ /* 0x000fe200078ec0ff */
[----:B------:R-:W-:Y:S01]  /*0620*/  VOTEU.ALL UP0, P0 ;  /* 0x00000000003f7886 */ /* 0x000fe20000000000 */
[----:B------:R-:W-:Y:S01]  /*0630*/  LOP3.LUT P0, RZ, R6, 0x7, RZ, 0xc0, !PT ;  /* 0x0000000706ff7812 */ /* 0x000fe2000780c0ff */
[----:B------:R-:W-:Y:S02]  /*0640*/  VIADD R6, R5, 0xffffffff ;  /* 0xffffffff05067836 */ /* 0x000fe40000000000 */
[----:B------:R-:W-:Y:S01]  /*0650*/  IMAD.IADD R0, R2, 0x1, -R9 ;  /* 0x0000000102007824 */ /* 0x000fe200078e0a09 */
[----:B------:R-:W-:-:S02]  /*0660*/  ISETP.LT.U32.AND P0, PT, R152, 0x4, !P0 ;  /* 0x000000049800780c */ /* 0x000fc40004701070 */
[----:B------:R-:W-:Y:S01]  /*0670*/  @P4 SHF.R.S32.HI R9, RZ, 0x1f, R152 ;  /* 0x0000001fff094819 */ /* 0x000fe20000011498 */
[----:B--2---:R-:W-:Y:S01]  /*0680*/  IMAD.MOV R24, RZ, RZ, -R10 ;  /* 0x000000ffff187224 */ /* 0x004fe200078e0a0a */
[C---:B------:R-:W-:Y:S01]  /*0690*/  ISETP.NE.AND P1, PT, R0.reuse, 0x3, PT ;  /* 0x000000030000780c */ /* 0x040fe20003f25270 */
[----:B------:R-:W1:Y:S02]  /*06a0*/  FENCE.VIEW.ASYNC.S ;  /* 0x00000000000073c6 */ /* 0x000e640000000000 */
[----:B-1----:R1:W2:Y:S01]  /*06b0*/  @!UP0 SYNCS.EXCH.64 URZ, [UR6+0x30], UR4 ;  /* 0x00003004063f85b2 */ /* 0x0022a20008000100 */
[----:B------:R-:W-:Y:S01]  /*06c0*/  @P4 LEA.HI R9, R9, R152, RZ, 0x2 ;  /* 0x0000009809094211 */ /* 0x000fe200078f10ff */
[----:B0-----:R-:W-:Y:S01]  /*06d0*/  IMAD R2, R7, R24, R4 ;  /* 0x0000001807027224 */ /* 0x001fe200078e0204 */
[----:B------:R-:W-:Y:S02]  /*06e0*/  ISETP.EQ.OR P1, PT, R0, RZ, !P1 ;  /* 0x000000ff0000720c */ /* 0x000fe40004f22670 */
[----:B------:R-:W-:-:S02]  /*06f0*/  @P4 SHF.R.S32.HI R9, RZ, 0x2, R9 ;  /* 0x00000002ff094819 */ /* 0x000fc40000011409 */
[----:B------:R-:W-:Y:S02]  /*0700*/  ISETP.EQ.AND P1, PT, R5, RZ, P1 ;  /* 0x000000ff0500720c */ /* 0x000fe40000f22270 */
[----:B------:R-:W-:Y:S02]  /*0710*/  @P4 ISETP.NE.AND P5, PT, R9, R2, PT ;  /* 0x000000020900420c */ /* 0x000fe40003fa5270 */
[----:B------:R-:W-:Y:S02]  /*0720*/  ISETP.GE.U32.AND P6, PT, R6, 0x2, PT ;  /* 0x000000020600780c */ /* 0x000fe40003fc6070 */
[----:B------:R-:W-:Y:S02]  /*0730*/  SEL R9, RZ, 0x1, !P0 ;  /* 0x00000001ff097807 */ /* 0x000fe40004000000 */
[----:B------:R-:W-:Y:S01]  /*0740*/  @P4 SEL R22, RZ, 0x1, P5 ;  /* 0x00000001ff164807 */ /* 0x000fe20002800000 */
[----:B------:R1:W0:Y:S01]  /*0750*/  @!UP1 SYNCS.EXCH.64 URZ, [UR6+0x38], UR4 ;  /* 0x00003804063f95b2 */ /* 0x0002220008000100 */
[----:B------:R-:W-:Y:S01]  /*0760*/  SEL R19, RZ, 0x1, !P1 ;  /* 0x00000001ff137807 */ /* 0x000fe20004800000 */
[----:B------:R-:W-:Y:S01]  /*0770*/  NOP ;  /* 0x0000000000007918 */ /* 0x000fe20000000000 */
[----:B------:R-:W-:-:S02]  /*0780*/  LOP3.LUT R22, R22, R9, RZ, 0xc0, !PT ;  /* 0x0000000916167212 */ /* 0x000fc400078ec0ff */
[----:B------:R-:W-:Y:S01]  /*0790*/  SEL R19, R19, 0x2, P6 ;  /* 0x0000000213137807 */ /* 0x000fe20003000000 */
[----:B-12---:R-:W-:Y:S06]  /*07a0*/  @!P2 BRA `(.L_x_3) ;  /* 0x000000000008a947 */ /* 0x006fec0003800000 */
[----:B0---4-:R-:W-:Y:S01]  /*07b0*/  UCGABAR_ARV ;  /* 0x00000000000079c7 */ /* 0x011fe20008000000 */
[----:B------:R-:W-:Y:S05]  /*07c0*/  BRA `(.L_x_4) ;  /* 0x0000000000047947 */ /* 0x000fea0003800000 */
.L_x_3:
[----:B0---4-:R-:W-:Y:S01]  /*07d0*/  NOP ;  /* 0x0000000000007918 */ /* 0x011fe20000000000 */
.L_x_4:
[----:B------:R-:W0:Y:S01]  /*07e0*/  LDC R2, c[0x0][0x65c] ;  /* 0x00019700ff027b82 */ /* 0x000e220000000800 */
[----:B------:R-:W-:Y:S02]  /*07f0*/  IMAD.U32 R8, RZ, RZ, UR8 ;  /* 0x00000008ff087e24 */ /* 0x000fe4000f8e00ff */
[----:B------:R-:W-:Y:S01]  /*0800*/  IMAD.MOV.U32 R9, RZ, RZ, RZ ;  /* 0x000000ffff097224 */ /* 0x000fe200078e00ff */
[----:B0-----:R-:W-:-:S04]  /*0810*/  ISETP.NE.AND P1, PT, R2, 0x1, PT ;  /* 0x000000010200780c */ /* 0x001fc80003f25270 */
[----:B------:R-:W-:-:S09]  /*0820*/  P2R R5, PR, RZ, 0x2 ;  /* 0x00000002ff057803 */ /* 0x000fd20000000000 */
[----:B------:R-:W0:Y:S01]  /*0830*/  @P1 LDC R17, c[0x0][0x10] ;  /* 0x00000400ff111b82 */ /* 0x000e220000000800 */
[----:B------:R-:W-:Y:S02]  /*0840*/  @P1 IMAD.MOV.U32 R5, RZ, RZ, RZ ;  /* 0x000000ffff051224 */ /* 0x000fe400078e00ff */
[----:B------:R-:W-:-:S05]  /*0850*/  @P1 IMAD.MOV.U32 R13, RZ, RZ, RZ ;  /* 0x000000ffff0d1224 */ /* 0x000fca00078e00ff */
[----:B------:R-:W1:Y:S01]  /*0860*/  @!P1 LDC R11, c[0x0][0xc] ;  /* 0x00000300ff0b9b82 */ /* 0x000e620000000800 */
[----:B0-----:R-:W-:-:S04]  /*0870*/  @P1 IMAD.WIDE.U32 R16, R17, UR8, R4 ;  /* 0x0000000811101c25 */ /* 0x001fc8000f8e0004 */
[----:B------:R-:W-:Y:S02]  /*0880*/  @P1 IMAD.IADD R17, R17, 0x1, R13 ;  /* 0x0000000111111824 */ /* 0x000fe400078e020d */
[----:B-1----:R-:W-:-:S04]  /*0890*/  @!P1 IMAD.WIDE.U32 R8, R4, R11, R8 ;  /* 0x0000000b04089225 */ /* 0x002fc800078e0008 */
[----:B------:R-:W-:Y:S02]  /*08a0*/  @!P1 IMAD.MOV.U32 R16, RZ, RZ, R8 ;  /* 0x000000ffff109224 */ /* 0x000fe400078e0008 */
[----:B------:R-:W-:Y:S01]  /*08b0*/  @!P1 IMAD.MOV.U32 R17, RZ, RZ, R9 ;  /* 0x000000ffff119224 */ /* 0x000fe200078e0009 */
[----:B------:R-:W-:Y:S06]  /*08c0*/  @!P2 BRA `(.L_x_5) ;  /* 0x00000000000ca947 */ /* 0x000fec0003800000 */
[----:B------:R-:W-:Y:S01]  /*08d0*/  UCGABAR_WAIT ;  /* 0x0000000000007dc7 */ /* 0x000fe20008000000 */
[----:B------:R-:W-:Y:S01]  /*08e0*/  CCTL.IVALL ;  /* 0x00000000ff00798f */ /* 0x000fe20002000000 */
[----:B------:R-:W-:Y:S05]  /*08f0*/  BRA `(.L_x_6) ;  /* 0x0000000000047947 */ /* 0x000fea0003800000 */
.L_x_5:
[----:B------:R-:W-:Y:S06]  /*0900*/  BAR.SYNC.DEFER_BLOCKING 0x0 ;  /* 0x0000000000007b1d */ /* 0x000fec0000010000 */
.L_x_6:
[----:B------:R-:W-:Y:S05]  /*0910*/  @!P3 BRA `(.L_x_7) ;  /* 0x00000084005cb947 */ /* 0x000fea0003800000 */
[----:B------:R-:W-:-:S13]  /*0920*/  ISETP.GT.U32.AND P0, PT, R6, 0x1, PT ;  /* 0x000000010600780c */ /* 0x000fda0003f04070 */
[----:B------:R-:W-:Y:S05]  /*0930*/  @P0 EXIT ;  /* 0x000000000000094d */ /* 0x000fea0003800000 */
[----:B------:R-:W-:Y:S01]  /*0940*/  ULDC.64 UR4, c[0x0][0x650] ;  /* 0x0001940000047ab9 */ /* 0x000fe20000000a00 */
[----:B------:R-:W-:Y:S01]  /*0950*/  PRMT R0, RZ, 0x7610, R0 ;  /* 0x00007610ff007816 */ /* 0x000fe20000000000 */
[----:B------:R-:W-:Y:S01]  /*0960*/  IMAD.MOV.U32 R154, RZ, RZ, -0x1 ;  /* 0xffffffffff9a7424 */ /* 0x000fe200078e00ff */
[----:B------:R-:W-:Y:S01]  /*0970*/  ISETP.GE.U32.AND P0, PT, R16, UR4, PT ;  /* 0x0000000410007c0c */ /* 0x000fe2000bf06070 */
[----:B------:R-:W-:Y:S02]  /*0980*/  IMAD.MOV.U32 R153, RZ, RZ, -0x1 ;  /* 0xffffffffff997424 */ /* 0x000fe400078e00ff */
[----:B------:R-:W-:Y:S01]  /*0990*/  IMAD.MOV.U32 R23, RZ, RZ, -0x1 ;  /* 0xffffffffff177424 */ /* 0x000fe200078e00ff */
[----:B------:R-:W-:-:S13]  /*09a0*/  ISETP.GE.U32.AND.EX P0, PT, R17, UR5, PT, P0 ;  /* 0x0000000511007c0c */ /* 0x000fda000bf06100 */
[----:B------:R-:W-:Y:S05]  /*09b0*/  @P0 BRA `(.L_x_8) ;  /* 0x00000004002c0947 */ /* 0x000fea0003800000 */
[----:B------:R-:W0:Y:S01]  /*09c0*/  LDC.64 R20, c[0x0][0x628] ;  /* 0x00018a00ff147b82 */ /* 0x000e220000000a00 */
[----:B------:R-:W-:Y:S02]  /*09d0*/  IMAD.MOV.U32 R8, RZ, RZ, R16 ;  /* 0x000000ffff087224 */ /* 0x000fe400078e0010 */
[----:B------:R-:W-:-:S05]  /*09e0*/  IMAD.MOV.U32 R9, RZ, RZ, R17 ;  /* 0x000000ffff097224 */ /* 0x000fca00078e0011 */
[----:B------:R-:W1:Y:S08]  /*09f0*/  LDC R0, c[0x0][0x630] ;  /* 0x00018c00ff007b82 */ /* 0x000e700000000800 */
[----:B------:R-:W2:Y:S01]  /*0a00*/  LDC.64 R26, c[0x0][0x620] ;  /* 0x00018800ff1a7b82 */ /* 0x000ea20000000a00 */
[----:B0-----:R-:W-:-:S04]  /*0a10*/  ISETP.NE.U32.AND P0, PT, R20, RZ, PT ;  /* 0x000000ff1400720c */ /* 0x001fc80003f05070 */
[----:B------:R-:W-:-:S13]  /*0a20*/  ISETP.NE.AND.EX P0, PT, R21, RZ, PT, P0 ;  /* 0x000000ff1500720c */ /* 0x000fda0003f05300 */
[----:B-12---:R-:W-:Y:S05]  /*0a30*/  @!P0 BRA `(.L_x_9) ;  /* 0x0000000000288947 */ /* 0x006fea0003800000 */
[----:B------:R-:W0:Y:S02]  /*0a40*/  LDC R13, c[0x0][0x634] ;  /* 0x00018d00ff0d7b82 */ /* 0x000e240000000800 */
[----:B0-----:R-:W-:-:S05]  /*0a50*/  IADD3 R13, P0, R16, R13, RZ ;  /* 0x0000000d100d7210 */ /* 0x001fca0007f1e0ff */
[----:B------:R-:W-:-:S04]  /*0a60*/  IMAD.X R15, RZ, RZ, R17, P0 ;  /* 0x000000ffff0f7224 */ /* 0x000fc800000e0611 */
[----:B------:R-:W-:-:S04]  /*0a70*/  IMAD.WIDE.U32 R8, R15, R20, RZ ;  /* 0x000000140f087225 */ /* 0x000fc800078e00ff */
[----:B------:R-:W-:-:S04]  /*0a80*/  IMAD.WIDE.U32 R10, P0, R13, R21, R8 ;  /* 0x000000150d0a7225 */ /* 0x000fc80007800008 */
[----:B------:R-:W-:-:S04]  /*0a90*/  IMAD.WIDE.U32 R8, R13, R20, RZ ;  /* 0x000000140d087225 */ /* 0x000fc800078e00ff */
[----:B------:R-:W-:Y:S01]  /*0aa0*/  IMAD.X R13, RZ, RZ, RZ, P0 ;  /* 0x000000ffff0d7224 */ /* 0x000fe200000e06ff */
[----:B------:R-:W-:Y:S01]  /*0ab0*/  IADD3 RZ, P0, R9, R10, RZ ;  /* 0x0000000a09ff7210 */ /* 0x000fe20007f1e0ff */
[----:B------:R-:W-:-:S04]  /*0ac0*/  IMAD.MOV.U32 R12, RZ, RZ, R11 ;  /* 0x000000ffff0c7224 */ /* 0x000fc800078e000b */
[----:B------:R-:W-:-:S08]  /*0ad0*/  IMAD.WIDE.U32.X R8, R15, R21, R12, P0 ;  /* 0x000000150f087225 */ /* 0x000fd000000e040c */
.L_x_9:
[----:B------:R-:W0:Y:S01]  /*0ae0*/  LDC.64 R20, c[0x0][0x640] ;  /* 0x00019000ff147b82 */ /* 0x000e220000000a00 */
[--C-:B------:R-:W-:Y:S01]  /*0af0*/  SHF.R.U64 R28, R8, R0, R9.reuse ;  /* 0x00000000081c7219 */ /* 0x100fe20000001209 */
[----:B------:R-:W-:Y:S01]  /*0b00*/  IMAD R30, R7, R24, R4 ;  /* 0x00000018071e7224 */ /* 0x000fe200078e0204 */
[----:B------:R-:W-:Y:S01]  /*0b10*/  SHF.R.U32.HI R0, RZ, R0, R9 ;  /* 0x00000000ff007219 */ /* 0x000fe20000011609 */
[----:B------:R-:W-:Y:S01]  /*0b20*/  IMAD.MOV.U32 R23, RZ, RZ, 0x1 ;  /* 0x00000001ff177424 */ /* 0x000fe200078e00ff */
[----:B------:R-:W-:-:S03]  /*0b30*/  IADD3 R5, P0, RZ, -R28, RZ ;  /* 0x8000001cff057210 */ /* 0x000fc60007f1e0ff */
[----:B------:R-:W1:Y:S02]  /*0b40*/  LDC R6, c[0x0][0x618] ;  /* 0x00018600ff067b82 */ /* 0x000e640000000800 */
[----:B------:R-:W-:-:S04]  /*0b50*/  IMAD.X R9, RZ, RZ, ~R0, P0 ;  /* 0x000000ffff097224 */ /* 0x000fc800000e0e00 */
[-C--:B------:R-:W-:Y:S02]  /*0b60*/  IMAD R0, R9, R26.reuse, RZ ;  /* 0x0000001a09007224 */ /* 0x080fe400078e02ff */
[----:B------:R-:W2:Y:S01]  /*0b70*/  LDC R11, c[0x0][0x608] ;  /* 0x00018200ff0b7b82 */ /* 0x000ea20000000800 */
[----:B------:R-:W-:-:S04]  /*0b80*/  IMAD.WIDE.U32 R8, R5, R26, R16 ;  /* 0x0000001a05087225 */ /* 0x000fc800078e0010 */
[----:B------:R-:W-:-:S03]  /*0b90*/  IMAD R5, R5, R27, R0 ;  /* 0x0000001b05057224 */ /* 0x000fc600078e0200 */
[----:B------:R-:W3:Y:S01]  /*0ba0*/  LDC R12, c[0x0][0x658] ;  /* 0x00019600ff0c7b82 */ /* 0x000ee20000000800 */
[----:B0-----:R-:W-:Y:S01]  /*0bb0*/  ISETP.NE.U32.AND P0, PT, R20, RZ, PT ;  /* 0x000000ff1400720c */ /* 0x001fe20003f05070 */
[----:B------:R-:W-:Y:S02]  /*0bc0*/  IMAD.IADD R5, R9, 0x1, R5 ;  /* 0x0000000109057824 */ /* 0x000fe400078e0205 */
[----:B------:R-:W-:Y:S01]  /*0bd0*/  IMAD.MOV.U32 R9, RZ, RZ, -0x1 ;  /* 0xffffffffff097424 */ /* 0x000fe200078e00ff */
[----:B------:R-:W-:-:S03]  /*0be0*/  ISETP.NE.AND.EX P0, PT, R21, RZ, PT, P0 ;  /* 0x000000ff1500720c */ /* 0x000fc60003f05300 */
[----:B------:R-:W0:Y:S01]  /*0bf0*/  LDC R15, c[0x0][0x600] ;  /* 0x00018000ff0f7b82 */ /* 0x000e220000000800 */
[-CC-:B-1----:R-:W-:Y:S02]  /*0c00*/  SHF.R.U64 R13, R8, R6.reuse, R5.reuse ;  /* 0x00000006080d7219 */ /* 0x182fe40000001205 */
[----:B------:R-:W-:-:S05]  /*0c10*/  SHF.R.U32.HI R0, RZ, R6, R5 ;  /* 0x00000006ff007219 */ /* 0x000fca0000011605 */
[----:B------:R-:W1:Y:S01]  /*0c20*/  LDC R14, c[0x0][0x648] ;  /* 0x00019200ff0e7b82 */ /* 0x000e620000000800 */
[-CC-:B--2---:R-:W-:Y:S02]  /*0c30*/  SHF.R.U64 R27, R13, R11.reuse, R0.reuse ;  /* 0x0000000b0d1b7219 */ /* 0x184fe40000001200 */
[----:B------:R-:W-:-:S05]  /*0c40*/  SHF.R.U32.HI R5, RZ, R11, R0 ;  /* 0x0000000bff057219 */ /* 0x000fca0000011600 */
[----:B------:R-:W2:Y:S01]  /*0c50*/  LDC R26, c[0x0][0x638] ;  /* 0x00018e00ff1a7b82 */ /* 0x000ea20000000800 */
[-CC-:B---3--:R-:W-:Y:S02]  /*0c60*/  SHF.R.U64 R24, R27, R12.reuse, R5.reuse ;  /* 0x0000000c1b187219 */ /* 0x188fe40000001205 */
[-C--:B------:R-:W-:Y:S02]  /*0c70*/  SHF.L.U32 R0, R9, R12.reuse, RZ ;  /* 0x0000000c09007219 */ /* 0x080fe400000006ff */
[----:B------:R-:W-:Y:S01]  /*0c80*/  SHF.R.U32.HI R5, RZ, R12, R5 ;  /* 0x0000000cff057219 */ /* 0x000fe20000011605 */
[----:B------:R-:W-:Y:S01]  /*0c90*/  IMAD.MOV.U32 R4, RZ, RZ, R24 ;  /* 0x000000ffff047224 */ /* 0x000fe200078e0018 */
[----:B------:R-:W-:Y:S01]  /*0ca0*/  LOP3.LUT R10, RZ, R0, RZ, 0x33, !PT ;  /* 0x00000000ff0a7212 */ /* 0x000fe200078e33ff */
[----:B------:R-:W3:Y:S01]  /*0cb0*/  LDC R25, c[0x0][0x610] ;  /* 0x00018400ff197b82 */ /* 0x000ee20000000800 */
[----:B------:R-:W-:Y:S05]  /*0cc0*/  @!P0 BRA `(.L_x_10) ;  /* 0x0000000000288947 */ /* 0x000fea0003800000 */
[----:B------:R-:W4:Y:S02]  /*0cd0*/  LDC R9, c[0x0][0x64c] ;  /* 0x00019300ff097b82 */ /* 0x000f240000000800 */
[----:B----4-:R-:W-:-:S05]  /*0ce0*/  IADD3 R9, P0, R24, R9, RZ ;  /* 0x0000000918097210 */ /* 0x010fca0007f1e0ff */
        /* <DEDUP_REMOVED lines=8> */
.L_x_10:
[----:B-1----:R-:W-:Y:S01]  /*0d70*/  SHF.R.U64 R4, R4, R14, R5 ;  /* 0x0000000e04047219 */ /* 0x002fe20000001205 */
[----:B0-----:R-:W-:Y:S01]  /*0d80*/  VIADD R6, R15, 0xffffffff ;  /* 0xffffffff0f067836 */ /* 0x001fe20000000000 */
[----:B------:R-:W-:Y:S01]  /*0d90*/  SHF.L.U32 R0, R23, R12, RZ ;  /* 0x0000000c17007219 */ /* 0x000fe200000006ff */
[----:B------:R-:W-:Y:S01]  /*0da0*/  IMAD.MOV.U32 R23, RZ, RZ, R28 ;  /* 0x000000ffff177224 */ /* 0x000fe200078e001c */
[----:B------:R-:W-:Y:S01]  /*0db0*/  LOP3.LUT R5, R27, R10, RZ, 0xc0, !PT ;  /* 0x0000000a1b057212 */ /* 0x000fe200078ec0ff */
[----:B------:R-:W-:Y:S01]  /*0dc0*/  IMAD.MOV R7, RZ, RZ, -R4 ;  /* 0x000000ffff077224 */ /* 0x000fe200078e0a04 */
[----:B------:R-:W-:Y:S02]  /*0dd0*/  SEL R3, R3, R30, !P1 ;  /* 0x0000001e03037207 */ /* 0x000fe40004800000 */
[----:B------:R-:W-:Y:S01]  /*0de0*/  LOP3.LUT R6, R13, R6, RZ, 0xc0, !PT ;  /* 0x000000060d067212 */ /* 0x000fe200078ec0ff */
[----:B------:R-:W-:Y:S02]  /*0df0*/  IMAD R4, R0, R4, R5 ;  /* 0x0000000400047224 */ /* 0x000fe400078e0205 */
[----:B--2---:R-:W-:-:S02]  /*0e00*/  IMAD R0, R7, R26, R24 ;  /* 0x0000001a07007224 */ /* 0x004fc400078e0218 */
[----:B---3--:R-:W-:Y:S02]  /*0e10*/  IMAD R3, R4, R25, R3 ;  /* 0x0000001904037224 */ /* 0x008fe400078e0203 */
[----:B------:R-:W-:Y:S02]  /*0e20*/  IMAD R154, R0, R15, R6 ;  /* 0x0000000f009a7224 */ /* 0x000fe400078e0206 */
[----:B------:R-:W-:-:S03]  /*0e30*/  IMAD.MOV.U32 R4, RZ, RZ, 0x1 ;  /* 0x00000001ff047424 */ /* 0x000fc600078e00ff */
[----:B------:R-:W-:Y:S02]  /*0e40*/  SEL R153, R154, R3, !P1 ;  /* 0x000000039a997207 */ /* 0x000fe40004800000 */
[----:B------:R-:W-:Y:S02]  /*0e50*/  PRMT R0, R4, 0x7610, R0 ;  /* 0x0000761004007816 */ /* 0x000fe40000000000 */
[----:B------:R-:W-:-:S07]  /*0e60*/  SEL R154, R3, R154, !P1 ;  /* 0x0000009a039a7207 */ /* 0x000fce0004800000 */
.L_x_8:
[----:B------:R-:W-:-:S08]  /*0e70*/  NOP ;  /* 0x0000000000007918 */ /* 0x000fd00000000000 */
[----:B------:R-:W0:Y:S02]  /*0e80*/  USETMAXREG.TRY_ALLOC.CTAPOOL UP0, 0xe8 ;  /* 0x000000e8000079c8 */ /* 0x000e240008000600 */
[----:B0-----:R-:W-:-:S13]  /*0e90*/  PLOP3.LUT P0, PT, PT, PT, UP0, 0x80, 0x0 ;  /* 0x000000000000781c */ /* 0x001fda0003f0f008 */
[----:B------:R-:W-:Y:S05]  /*0ea0*/  @!P0 BRA `(.L_x_8) ;  /* 0xfffffffc00f08947 */ /* 0x000fea000383ffff */
[----:B------:R-:W-:Y:S01]  /*0eb0*/  ULDC.64 UR4, c[0x0][0x598] ;  /* 0x0001660000047ab9 */ /* 0x000fe20000000a00 */
[----:B------:R-:W-:Y:S01]  /*0ec0*/  ULDC.64 UR36, c[0x0][0x208] ;  /* 0x0000820000247ab9 */ /* 0x000fe20000000a00 */
[----:B------:R-:W-:-:S04]  /*0ed0*/  ISETP.NE.U32.AND P0, PT, RZ, UR4, PT ;  /* 0x00000004ff007c0c */ /* 0x000fc8000bf05070 */
[----:B------:R-:W-:-:S13]  /*0ee0*/  ISETP.NE.AND.EX P0, PT, RZ, UR5, PT, P0 ;  /* 0x00000005ff007c0c */ /* 0x000fda000bf05300 */
[----:B------:R-:W-:Y:S05]  /*0ef0*/  @!P0 BRA `(.L_x_11) ;  /* 0x00000000001c8947 */ /* 0x000fea0003800000 */
[----:B------:R-:W0:Y:S02]  /*0f00*/  LDC.64 R4, c[0x0][0x598] ;  /* 0x00016600ff047b82 */ /* 0x000e240000000a00 */
[----:B0-----:R-:W2:Y:S02]  /*0f10*/  LDG.E.64 R4, desc[UR36][R4.64] ;  /* 0x0000002404047981 */ /* 0x001ea4000c1e1b00 */
[----:B--2---:R-:W-:-:S04]  /*0f20*/  ISETP.NE.U32.AND P0, PT, R4, RZ, PT ;  /* 0x000000ff0400720c */ /* 0x004fc80003f05070 */
[----:B------:R-:W-:-:S13]  /*0f30*/  ISETP.NE.AND.EX P0, PT, R5, RZ, PT, P0 ;  /* 0x000000ff0500720c */ /* 0x000fda0003f05300 */
[----:B------:R-:W-:Y:S05]  /*0f40*/  @!P0 BRA `(.L_x_11) ;  /* 0x0000000000088947 */ /* 0x000fea0003800000 */
[----:B------:R0:W5:Y:S01]  /*0f50*/  LD.E R155, desc[UR36][R4.64] ;  /* 0x00000024049b7980 */ /* 0x000162000c101900 */
[----:B------:R-:W-:Y:S05]  /*0f60*/  BRA `(.L_x_12) ;  /* 0x0000000000247947 */ /* 0x000fea0003800000 */
.L_x_11:
[----:B------:R-:W-:Y:S02]  /*0f70*/  ULDC.64 UR4, c[0x0][0x588] ;  /* 0x0001620000047ab9 */ /* 0x000fe40000000a00 */
[----:B------:R-:W-:-:S04]  /*0f80*/  ISETP.NE.U32.AND P0, PT, RZ, UR4, PT ;  /* 0x00000004ff007c0c */ /* 0x000fc8000bf05070 */
[----:B------:R-:W-:-:S13]  /*0f90*/  ISETP.NE.AND.EX P0, PT, RZ, UR5, PT, P0 ;  /* 0x00000005ff007c0c */ /* 0x000fda000bf05300 */
[----:B------:R-:W-:Y:S05]  /*0fa0*/  @!P0 BRA `(.L_x_13) ;  /* 0x00000000000c8947 */ /* 0x000fea0003800000 */
[----:B------:R-:W0:Y:S02]  /*0fb0*/  LDC.64 R4, c[0x0][0x588] ;  /* 0x00016200ff047b82 */ /* 0x000e240000000a00 */
[----:B0-----:R1:W5:Y:S01]  /*0fc0*/  LDG.E R155, desc[UR36][R4.64] ;  /* 0x00000024049b7981 */ /* 0x001362000c1e1900 */
[----:B------:R-:W-:Y:S05]  /*0fd0*/  BRA `(.L_x_12) ;  /* 0x0000000000087947 */ /* 0x000fea0003800000 */
.L_x_13:
[----:B------:R-:W-:Y:S02]  /*0fe0*/  ULDC UR4, c[0x0][0x580] ;  /* 0x0001600000047ab9 */ /* 0x000fe40000000800 */
[----:B------:R-:W-:-:S07]  /*0ff0*/  IMAD.U32 R155, RZ, RZ, UR4 ;  /* 0x00000004ff9b7e24 */ /* 0x000fce000f8e00ff */
.L_x_12:
[----:B------:R-:W-:Y:S02]  /*1000*/  ULDC.64 UR4, c[0x0][0x5a0] ;  /* 0x0001680000047ab9 */ /* 0x000fe40000000a00 */
[----:B------:R-:W-:-:S04]  /*1010*/  ISETP.NE.U32.AND P0, PT, RZ, UR4, PT ;  /* 0x00000004ff007c0c */ /* 0x000fc8000bf05070 */
[----:B------:R-:W-:-:S13]  /*1020*/  ISETP.NE.AND.EX P0, PT, RZ, UR5, PT, P0 ;  /* 0x00000005ff007c0c */ /* 0x000fda000bf05300 */
[----:B------:R-:W-:Y:S05]  /*1030*/  @!P0 BRA `(.L_x_14) ;  /* 0x00000000001c8947 */ /* 0x000fea0003800000 */
[----:B01----:R-:W0:Y:S02]  /*1040*/  LDC.64 R4, c[0x0][0x5a0] ;  /* 0x00016800ff047b82 */ /* 0x003e240000000a00 */
[----:B0-----:R-:W2:Y:S02]  /*1050*/  LDG.E.64 R4, desc[UR36][R4.64] ;  /* 0x0000002404047981 */ /* 0x001ea4000c1e1b00 */
[----:B--2---:R-:W-:-:S04]  /*1060*/  ISETP.NE.U32.AND P0, PT, R4, RZ, PT ;  /* 0x000000ff0400720c */ /* 0x004fc80003f05070 */
[----:B------:R-:W-:-:S13]  /*1070*/  ISETP.NE.AND.EX P0, PT, R5, RZ, PT, P0 ;  /* 0x000000ff0500720c */ /* 0x000fda0003f05300 */
[----:B------:R-:W-:Y:S05]  /*1080*/  @!P0 BRA `(.L_x_14) ;  /* 0x0000000000088947 */ /* 0x000fea0003800000 */
[----:B------:R0:W5:Y:S01]  /*1090*/  LD.E R156, desc[UR36][R4.64] ;  /* 0x00000024049c7980 */ /* 0x000162000c101900 */
[----:B------:R-:W-:Y:S05]  /*10a0*/  BRA `(.L_x_15) ;  /* 0x0000000000247947 */ /* 0x000fea0003800000 */
.L_x_14:
[----:B------:R-:W-:Y:S02]  /*10b0*/  ULDC.64 UR4, c[0x0][0x590] ;  /* 0x0001640000047ab9 */ /* 0x000fe40000000a00 */
[----:B------:R-:W-:-:S04]  /*10c0*/  ISETP.NE.U32.AND P0, PT, RZ, UR4, PT ;  /* 0x00000004ff007c0c */ /* 0x000fc8000bf05070 */
[----:B------:R-:W-:-:S13]  /*10d0*/  ISETP.NE.AND.EX P0, PT, RZ, UR5, PT, P0 ;  /* 0x00000005ff007c0c */ /* 0x000fda000bf05300 */
[----:B------:R-:W-:Y:S05]  /*10e0*/  @!P0 BRA `(.L_x_16) ;  /* 0x00000000000c8947 */ /* 0x000fea0003800000 */
[----:B------:R-:W2:Y:S02]  /*10f0*/  LDC.64 R156, c[0x0][0x590] ;  /* 0x00016400ff9c7b82 */ /* 0x000ea40000000a00 */
[----:B--2---:R2:W5:Y:S01]  /*1100*/  LDG.E R156, desc[UR36][R156.64] ;  /* 0x000000249c9c7981 */ /* 0x004562000c1e1900 */
[----:B------:R-:W-:Y:S05]  /*1110*/  BRA `(.L_x_15) ;  /* 0x0000000000087947 */ /* 0x000fea0003800000 */
.L_x_16:
[----:B------:R-:W-:Y:S02]  /*1120*/  ULDC UR4, c[0x0][0x584] ;  /* 0x0001610000047ab9 */ /* 0x000fe40000000800 */
[----:B------:R-:W-:-:S07]  /*1130*/  IMAD.U32 R156, RZ, RZ, UR4 ;  /* 0x00000004ff9c7e24 */ /* 0x000fce000f8e00ff */
.L_x_15:
[----:B------:R-:W-:-:S13]  /*1140*/  LOP3.LUT P0, RZ, R0, 0xff, RZ, 0xc0, !PT ;  /* 0x000000ff00ff7812 */ /* 0x000fda000780c0ff */
[----:B------:R-:W-:Y:S05]  /*1150*/  @!P0 EXIT ;  /* 0x000000000000894d */ /* 0x000fea0003800000 */
[----:B------:R-:W-:Y:S01]  /*1160*/  ULDC UR4, c[0x0][0x28c] ;  /* 0x0000a30000047ab9 */ /* 0x000fe20000000800 */
[----:B--2---:R-:W-:Y:S01]  /*1170*/  LOP3.LUT R157, R19, 0x1, RZ, 0xfc, !PT ;  /* 0x00000001139d7812 */ /* 0x004fe200078efcff */
[----:B------:R-:W-:Y:S01]  /*1180*/  UIADD3 UR4, UR4, 0x3f, URZ ;  /* 0x0000003f04047890 */ /* 0x000fe2000fffe03f */
[----:B------:R-:W-:Y:S01]  /*1190*/  UMOV UR38, URZ ;  /* 0x0000003f00267c82 */ /* 0x000fe20008000000 */
[----:B------:R-:W-:Y:S02]  /*11a0*/  UMOV UR39, URZ ;  /* 0x0000003f00277c82 */ /* 0x000fe40008000000 */
[----:B------:R-:W-:-:S04]  /*11b0*/  USHF.R.S32.HI UR5, URZ, 0x1f, UR4 ;  /* 0x0000001f3f057899 */ /* 0x000fc80008011404 */
[----:B------:R-:W-:-:S04]  /*11c0*/  ULEA.HI UR5, UR5, UR4, URZ, 0x6 ;  /* 0x0000000405057291 */ /* 0x000fc8000f8f303f */
[----:B------:R-:W-:-:S12]  /*11d0*/  USHF.R.S32.HI UR40, URZ, 0x6, UR5 ;  /* 0x000000063f287899 */ /* 0x000fd80008011405 */
.L_x_290:
[----:B------:R-:W-:Y:S01]  /*11e0*/  LOP3.LUT R0, R18, 0x80, RZ, 0xc0, !PT ;  /* 0x0000008012007812 */ /* 0x000fe200078ec0ff */
[----:B--2---:R-:W2:Y:S01]  /*11f0*/  S2UR UR7, SR_CgaCtaId ;  /* 0x00000000000779c3 */ /* 0x004ea20000008800 */
[----:B------:R-:W-:Y:S02]  /*1200*/  UMOV UR6, 0x400 ;  /* 0x0000040000067882 */ /* 0x000fe40000000000 */
[----:B------:R-:W-:-:S06]  /*1210*/  SHF.R.U32.HI R0, RZ, 0x7, R0 ;  /* 0x00000007ff007819 */ /* 0x000fcc0000011600 */
[----:B---3--:R-:W3:Y:S01]  /*1220*/  SHFL.IDX PT, R0, R0, RZ, 0x1f ;  /* 0x00001fff00007589 */ /* 0x008ee200000e0000 */
[----:B--2---:R-:W-:Y:S01]  /*1230*/  ULEA UR6, UR7, UR6, 0x18 ;  /* 0x0000000607067291 */ /* 0x004fe2000f8ec03f */
[----:B---3--:R-:W-:-:S13]  /*1240*/  R2UR UR4, R0 ;  /* 0x00000000000472ca */ /* 0x008fda00000e0000 */
[----:B------:R-:W-:-:S04]  /*1250*/  ULEA.HI UR5, UR4, UR4, URZ, 0x1 ;  /* 0x0000000404057291 */ /* 0x000fc8000f8f083f */
[----:B------:R-:W-:-:S04]  /*1260*/  ULOP3.LUT UR5, UR5, 0x7fffe, URZ, 0xc0, !UPT ;  /* 0x0007fffe05057892 */ /* 0x000fc8000f8ec03f */
[----:B------:R-:W-:-:S03]  /*1270*/  UIADD3 UR5, UR4, -UR5, URZ ;  /* 0x8000000504057290 */ /* 0x000fc6000fffe03f */
[----:B------:R-:W-:Y:S01]  /*1280*/  ULDC UR4, c[0x0][0x28c] ;  /* 0x0000a30000047ab9 */ /* 0x000fe20000000800 */
[----:B------:R-:W-:Y:S01]  /*1290*/  ULEA UR5, UR5, UR6, 0xd ;  /* 0x0000000605057291 */ /* 0x000fe2000f8e683f */
[----:B------:R-:W-:-:S03]  /*12a0*/  ISETP.LT.AND P0, PT, RZ, UR4, PT ;  /* 0x00000004ff007c0c */ /* 0x000fc6000bf01270 */
[----:B------:R-:W-:-:S04]  /*12b0*/  UIADD3 UR5, UR5, 0x100, URZ ;  /* 0x0000010005057890 */ /* 0x000fc8000fffe03f */
[----:B------:R-:W-:-:S04]  /*12c0*/  USHF.R.U32.HI UR5, URZ, 0x4, UR5 ;  /* 0x000000043f057899 */ /* 0x000fc80008011605 */
[----:B------:R-:W-:Y:S02]  /*12d0*/  ULOP3.LUT UR41, UR5, 0x3fff, URZ, 0xc0, !UPT ;  /* 0x00003fff05297892 */ /* 0x000fe4000f8ec03f */
[----:B-1--4-:R-:W-:Y:S10]  /*12e0*/  @P0 BRA `(.L_x_17) ;  /* 0x0000000000400947 */ /* 0x012ff40003800000 */
[----:B------:R-:W-:Y:S01]  /*12f0*/  MOV R0, 0x0 ;  /* 0x0000000000007802 */ /* 0x000fe20000000f00 */
[----:B------:R-:W-:Y:S01]  /*1300*/  ULDC.64 UR4, c[0x4][0x68] ;  /* 0x01001a0000047ab9 */ /* 0x000fe20000000a00 */
[----:B------:R-:W-:Y:S01]  /*1310*/  ULDC.64 UR6, c[0x4][0x8] ;  /* 0x0100020000067ab9 */ /* 0x000fe20000000a00 */
[----:B01----:R-:W-:Y:S01]  /*1320*/  IMAD.U32 R4, RZ, RZ, UR4 ;  /* 0x00000004ff047e24 */ /* 0x003fe2000f8e00ff */
[----:B------:R0:W1:Y:S01]  /*1330*/  LDC.64 R14, c[0x4][R0] ;  /* 0x01000000000e7b82 */ /* 0x0000620000000a00 */
[----:B------:R-:W-:Y:S01]  /*1340*/  IMAD.U32 R5, RZ, RZ, UR5 ;  /* 0x00000005ff057e24 */ /* 0x000fe2000f8e00ff */
[----:B------:R-:W-:Y:S01]  /*1350*/  ULDC.64 UR4, c[0x4][0x70] ;  /* 0x01001c0000047ab9 */ /* 0x000fe20000000a00 */
[----:B------:R-:W-:Y:S02]  /*1360*/  IMAD.U32 R10, RZ, RZ, UR6 ;  /* 0x00000006ff0a7e24 */ /* 0x000fe4000f8e00ff */
[----:B------:R-:W-:Y:S02]  /*1370*/  IMAD.U32 R6, RZ, RZ, UR4 ;  /* 0x00000004ff067e24 */ /* 0x000fe4000f8e00ff */
[----:B------:R-:W-:-:S02]  /*1380*/  IMAD.U32 R7, RZ, RZ, UR5 ;  /* 0x00000005ff077e24 */ /* 0x000fc4000f8e00ff */
[----:B------:R-:W-:Y:S02]  /*1390*/  IMAD.U32 R11, RZ, RZ, UR7 ;  /* 0x00000007ff0b7e24 */ /* 0x000fe4000f8e00ff */
[----:B------:R-:W-:Y:S02]  /*13a0*/  IMAD.MOV.U32 R8, RZ, RZ, 0x1e1 ;  /* 0x000001e1ff087424 */ /* 0x000fe400078e00ff */
[----:B------:R-:W-:Y:S02]  /*13b0*/  IMAD.MOV.U32 R12, RZ, RZ, 0x1 ;  /* 0x00000001ff0c7424 */ /* 0x000fe400078e00ff */
[----:B0-----:R-:W-:-:S07]  /*13c0*/  IMAD.MOV.U32 R13, RZ, RZ, RZ ;  /* 0x000000ffff0d7224 */ /* 0x001fce00078e00ff */
[----:B------:R-:W-:-:S07]  /*13d0*/  LEPC R20, `(.L_x_17) ;  /* 0x000000001014794e */ /* 0x000fce0000000000 */
[----:B-1---5:R-:W-:Y:S05]  /*13e0*/  CALL.ABS.NOINC R14 ;  /* 0x000000000e007343 */ /* 0x022fea0003c00000 */
.L_x_17:
[----:B------:R-:W-:-:S13]  /*13f0*/  ISETP.NE.AND P0, PT, R157, 0x3, PT ;  /* 0x000000039d00780c */ /* 0x000fda0003f05270 */
[----:B------:R-:W-:Y:S05]  /*1400*/  @!P0 BRA `(.L_x_18) ;  /* 0x0000000000048947 */ /* 0x000fea0003800000 */
[----:B------:R-:W-:Y:S01]  /*1410*/  BPT.TRAP 0x1 ;  /* 0x000000040000795c */ /* 0x000fe20000300000 */
.L_x_18:
[----:B------:R-:W2:Y:S01]  /*1420*/  S2UR UR5, SR_CgaCtaId ;  /* 0x00000000000579c3 */ /* 0x000ea20000008800 */
[----:B------:R-:W-:Y:S01]  /*1430*/  UMOV UR4, 0x400 ;  /* 0x0000040000047882 */ /* 0x000fe20000000000 */
[----:B------:R-:W-:Y:S02]  /*1440*/  IMAD.U32 R0, RZ, RZ, UR38 ;  /* 0x00000026ff007e24 */ /* 0x000fe4000f8e00ff */
[----:B------:R-:W-:-:S03]  /*1450*/  IMAD.U32 R3, RZ, RZ, UR39 ;  /* 0x00000027ff037e24 */ /* 0x000fc6000f8e00ff */
[----:B------:R-:W-:Y:S01]  /*1460*/  SHF.L.U32 R0, R0, 0x1f, RZ ;  /* 0x0000001f00007819 */ /* 0x000fe200000006ff */
[----:B--2---:R-:W-:-:S06]  /*1470*/  ULEA UR4, UR5, UR4, 0x18 ;  /* 0x0000000405047291 */ /* 0x004fcc000f8ec03f */
[----:B------:R-:W-:-:S04]  /*1480*/  IMAD.U32 R6, RZ, RZ, UR4 ;  /* 0x00000004ff067e24 */ /* 0x000fc8000f8e00ff */
[----:B------:R-:W-:-:S04]  /*1490*/  IMAD R3, R3, 0x8, R6 ;  /* 0x0000000803037824 */ /* 0x000fc800078e0206 */
[----:B------:R2:W3:Y:S01]  /*14a0*/  SYNCS.PHASECHK.TRANS64.TRYWAIT P1, [R3+URZ], R0 ;  /* 0x00000000030075a7 */ /* 0x0004e2000802017f */
[----:B------:R-:W-:Y:S05]  /*14b0*/  @!P0 BRA `(.L_x_19) ;  /* 0x0000000000048947 */ /* 0x000fea0003800000 */
[----:B------:R-:W-:Y:S01]  /*14c0*/  BPT.TRAP 0x1 ;  /* 0x000000040000795c */ /* 0x000fe20000300000 */
.L_x_19:
[----:B---3--:R-:W-:Y:S05]  /*14d0*/  @P1 BRA `(.L_x_20) ;  /* 0x0000000000081947 */ /* 0x008fea0003800000 */
[----:B------:R-:W3:Y:S02]  /*14e0*/  SYNCS.PHASECHK.TRANS64.TRYWAIT P1, [R3+URZ], R0 ;  /* 0x00000000030075a7 */ /* 0x000ee4000802017f */
[----:B---3--:R-:W-:Y:S05]  /*14f0*/  @!P1 BRA `(.L_x_21) ;  /* 0x0000008c00bc9947 */ /* 0x008fea0003800000 */
.L_x_20:
[----:B------:R-:W-:-:S04]  /*1500*/  UISETP.LT.AND UP0, UPT, UR40, 0x1, UPT ;  /* 0x000000012800788c */ /* 0x000fc8000bf01270 */
[----:B------:R-:W-:-:S06]  /*1510*/  USEL UR4, UR40, 0x1, UP0 ;  /* 0x0000000128047887 */ /* 0x000fcc0008000000 */
[----:B--23--:R-:W-:Y:S01]  /*1520*/  IMAD.U32 R0, RZ, RZ, UR4 ;  /* 0x00000004ff007e24 */ /* 0x00cfe2000f8e00ff */
[----:B------:R-:W-:Y:S05]  /*1530*/  WARPSYNC.ALL ;  /* 0x0000000000007948 */ /* 0x000fea0003800000 */
[----:B------:R-:W-:-:S04]  /*1540*/  IADD3 R0, -R0, UR40, RZ ;  /* 0x0000002800007c10 */ /* 0x000fc8000fffe1ff */
[----:B------:R-:W-:Y:S02]  /*1550*/  ISETP.GE.AND P1, PT, R0, 0x1, PT ;  /* 0x000000010000780c */ /* 0x000fe40003f26270 */
[----:B------:R-:W-:Y:S01]  /*1560*/  R2UR UR4, R6 ;  /* 0x00000000060472ca */ /* 0x000fe200000e0000 */
[----:B------:R-:W-:Y:S01]  /*1570*/  WARPGROUP.ARRIVE ;  /* 0x00000000000079c5 */ /* 0x000fe20000000000 */
[----:B------:R-:W-:Y:S01]  /*1580*/  UMOV UR9, 0x40000040 ;  /* 0x4000004000097882 */ /* 0x000fe20000000000 */
[----:B------:R-:W-:-:S10]  /*1590*/  UMOV UR11, 0x40000040 ;  /* 0x40000040000b7882 */ /* 0x000fd40000000000 */
[----:B------:R-:W-:-:S04]  /*15a0*/  UIADD3 UR4, UR4, 0x10100, URZ ;  /* 0x0001010004047890 */ /* 0x000fc8000fffe03f */
[----:B------:R-:W-:-:S04]  /*15b0*/  USHF.R.U32.HI UR4, URZ, 0x4, UR4 ;  /* 0x000000043f047899 */ /* 0x000fc80008011604 */
[----:B------:R-:W-:Y:S02]  /*15c0*/  ULOP3.LUT UR5, UR4, 0x3fff, URZ, 0xc0, !UPT ;  /* 0x00003fff04057892 */ /* 0x000fe4000f8ec03f */
[----:B------:R-:W-:Y:S02]  /*15d0*/  ULOP3.LUT UR4, UR41, 0x10000, URZ, 0xfc, !UPT ;  /* 0x0001000029047892 */ /* 0x000fe4000f8efc3f */
[----:B------:R-:W-:Y:S02]  /*15e0*/  ULOP3.LUT UR5, UR5, 0x10000, URZ, 0xfc, !UPT ;  /* 0x0001000005057892 */ /* 0x000fe4000f8efc3f */
[----:B------:R-:W-:Y:S02]  /*15f0*/  ULEA UR6, UR39, UR4, 0xb ;  /* 0x0000000427067291 */ /* 0x000fe4000f8e583f */
[----:B------:R-:W-:-:S05]  /*1600*/  ULEA UR7, UR39, UR5, 0xc ;  /* 0x0000000527077291 */ /* 0x000fca000f8e603f */
[----:B------:R-:W-:Y:S02]  /*1610*/  UMOV UR8, UR6 ;  /* 0x0000000600087c82 */ /* 0x000fe40008000000 */
[----:B------:R-:W-:Y:S02]  /*1620*/  UMOV UR10, UR7 ;  /* 0x00000007000a7c82 */ /* 0x000fe40008000000 */
[----:B------:R-:W-:Y:S01]  /*1630*/  HGMMA.64x256x8.F32.TF32 R24, gdesc[UR8], RZ, !UPT, gsb0 ;  /* 0x07e00000081879f0 */ /* 0x000fe2000c0028ff */
[----:B------:R-:W-:Y:S02]  /*1640*/  UIADD3 UR8, UR6, 0x2, URZ ;  /* 0x0000000206087890 */ /* 0x000fe4000fffe03f */
[----:B------:R-:W-:Y:S01]  /*1650*/  UIADD3 UR10, UR7, 0x2, URZ ;  /* 0x00000002070a7890 */ /* 0x000fe2000fffe03f */
[----:B------:R-:W-:Y:S01]  /*1660*/  UMOV UR9, 0x40000040 ;  /* 0x4000004000097882 */ /* 0x000fe20000000000 */
[----:B------:R-:W-:Y:S01]  /*1670*/  UMOV UR11, 0x40000040 ;  /* 0x40000040000b7882 */ /* 0x000fe20000000000 */
[----:B------:R-:W-:-:S02]  /*1680*/  WARPGROUP.DEPBAR.LE gsb0, 0x0 ;  /* 0x00008000000079c5 */ /* 0x000fc40000010000 */
[----:B------:R-:W-:-:S15]  /*1690*/  WARPGROUP.ARRIVE ;  /* 0x00000000000079c5 */ /* 0x000fde0000000000 */
[----:B------:R-:W-:-:S05]  /*16a0*/  NOP ;  /* 0x0000000000007918 */ /* 0x000fca0000000000 */
[----:B------:R-:W-:Y:S01]  /*16b0*/  HGMMA.64x256x8.F32.TF32 R24, gdesc[UR8], R24, gsb0 ;  /* 0x07e00000081879f0 */ /* 0x000fe20008002818 */
[----:B------:R-:W-:Y:S02]  /*16c0*/  UIADD3 UR8, UR6, 0x4, URZ ;  /* 0x0000000406087890 */ /* 0x000fe4000fffe03f */
[----:B------:R-:W-:Y:S01]  /*16d0*/  UIADD3 UR10, UR7, 0x4, URZ ;  /* 0x00000004070a7890 */ /* 0x000fe2000fffe03f */
[----:B------:R-:W-:Y:S01]  /*16e0*/  UMOV UR9, 0x40000040 ;  /* 0x4000004000097882 */ /* 0x000fe20000000000 */
[----:B------:R-:W-:Y:S01]  /*16f0*/  UMOV UR11, 0x40000040 ;  /* 0x40000040000b7882 */ /* 0x000fe20000000000 */
[----:B------:R-:W-:Y:S02]  /*1700*/  WARPGROUP.DEPBAR.LE gsb0, 0x0 ;  /* 0x00008000000079c5 */ /* 0x000fe40000010000 */
        /* <DEDUP_REMOVED lines=42> */
[----:B------:R-:W-:Y:S03]  /*19b0*/  HGMMA.64x256x8.F32.TF32 R24, gdesc[UR8], R24, gsb0 ;  /* 0x07e00000081879f0 */ /* 0x000fe60008002818 */
[----:B------:R-:W-:Y:S02]  /*19c0*/  WARPGROUP.DEPBAR.LE gsb0, 0x0 ;  /* 0x00008000000079c5 */ /* 0x000fe40000010000 */
[----:B------:R-:W-:Y:S05]  /*19d0*/  @!P1 BRA `(.L_x_22) ;  /* 0x0000000400b09947 */ /* 0x000fea0003800000 */
[----:B------:R-:W-:Y:S02]  /*19e0*/  UIADD3 UR6, UR39, 0x1, URZ ;  /* 0x0000000127067890 */ /* 0x000fe4000fffe03f */
[----:B------:R-:W-:Y:S02]  /*19f0*/  IMAD.U32 R3, RZ, RZ, UR39 ;  /* 0x00000027ff037e24 */ /* 0x000fe4000f8e00ff */
[----:B------:R-:W-:-:S04]  /*1a00*/  UISETP.NE.AND UP0, UPT, UR6, 0x2, UPT ;  /* 0x000000020600788c */ /* 0x000fc8000bf05270 */
[----:B------:R-:W-:Y:S02]  /*1a10*/  USEL UR7, URZ, 0x1, UP0 ;  /* 0x000000013f077887 */ /* 0x000fe40008000000 */
[----:B------:R-:W-:Y:S02]  /*1a20*/  USEL UR6, UR6, URZ, UP0 ;  /* 0x0000003f06067287 */ /* 0x000fe40008000000 */
[----:B------:R-:W-:-:S06]  /*1a30*/  ULOP3.LUT UR7, UR38, UR7, URZ, 0x3c, !UPT ;  /* 0x0000000726077292 */ /* 0x000fcc000f8e3c3f */
[----:B------:R-:W-:-:S07]  /*1a40*/  IMAD.U32 R7, RZ, RZ, UR7 ;  /* 0x00000007ff077e24 */ /* 0x000fce000f8e00ff */
.L_x_29:
[----:B------:R-:W-:Y:S05]  /*1a50*/  @!P0 BRA `(.L_x_23) ;  /* 0x0000000000048947 */ /* 0x000fea0003800000 */
[----:B------:R-:W-:Y:S01]  /*1a60*/  BPT.TRAP 0x1 ;  /* 0x000000040000795c */ /* 0x000fe20000300000 */
.L_x_23:
[----:B------:R-:W2:Y:S01]  /*1a70*/  S2UR UR8, SR_CgaCtaId ;  /* 0x00000000000879c3 */ /* 0x000ea20000008800 */
[----:B------:R-:W-:Y:S01]  /*1a80*/  UMOV UR7, 0x400 ;  /* 0x0000040000077882 */ /* 0x000fe20000000000 */
[----:B01----:R-:W-:Y:S01]  /*1a90*/  IMAD.U32 R5, RZ, RZ, UR6 ;  /* 0x00000006ff057e24 */ /* 0x003fe2000f8e00ff */
[----:B------:R-:W-:Y:S01]  /*1aa0*/  SHF.L.U32 R4, R7, 0x1f, RZ ;  /* 0x0000001f07047819 */ /* 0x000fe200000006ff */
[----:B--2---:R-:W-:-:S06]  /*1ab0*/  ULEA UR7, UR8, UR7, 0x18 ;  /* 0x0000000708077291 */ /* 0x004fcc000f8ec03f */
[----:B------:R-:W-:-:S04]  /*1ac0*/  IMAD.U32 R6, RZ, RZ, UR7 ;  /* 0x00000007ff067e24 */ /* 0x000fc8000f8e00ff */
[----:B------:R-:W-:-:S04]  /*1ad0*/  IMAD R5, R5, 0x8, R6 ;  /* 0x0000000805057824 */ /* 0x000fc800078e0206 */
[----:B------:R0:W1:Y:S01]  /*1ae0*/  SYNCS.PHASECHK.TRANS64.TRYWAIT P1, [R5+URZ], R4 ;  /* 0x00000004050075a7 */ /* 0x000062000802017f */
[----:B------:R-:W-:Y:S05]  /*1af0*/  @!P0 BRA `(.L_x_24) ;  /* 0x0000000000048947 */ /* 0x000fea0003800000 */
[----:B------:R-:W-:Y:S01]  /*1b00*/  BPT.TRAP 0x1 ;  /* 0x000000040000795c */ /* 0x000fe20000300000 */
.L_x_24:
[----:B-1----:R-:W-:Y:S05]  /*1b10*/  @P1 BRA `(.L_x_25) ;  /* 0x0000000000081947 */ /* 0x002fea0003800000 */
[----:B------:R-:W1:Y:S02]  /*1b20*/  SYNCS.PHASECHK.TRANS64.TRYWAIT P1, [R5+URZ], R4 ;  /* 0x00000004050075a7 */ /* 0x000e64000802017f */
[----:B-1----:R-:W-:Y:S05]  /*1b30*/  @!P1 BRA `(.L_x_26) ;  /* 0x0000008800409947 */ /* 0x002fea0003800000 */
.L_x_25:
[----:B------:R-:W-:Y:S01]  /*1b40*/  ULEA UR7, UR6, UR4, 0xb ;  /* 0x0000000406077291 */ /* 0x000fe2000f8e583f */
[----:B------:R-:W-:Y:S01]  /*1b50*/  WARPGROUP.ARRIVE ;  /* 0x00000000000079c5 */ /* 0x000fe20000000000 */
[----:B------:R-:W-:Y:S01]  /*1b60*/  ULEA UR12, UR6, UR5, 0xc ;  /* 0x00000005060c7291 */ /* 0x000fe2000f8e603f */
[----:B------:R-:W-:Y:S01]  /*1b70*/  UMOV UR9, 0x40000040 ;  /* 0x4000004000097882 */ /* 0x000fe20000000000 */
[----:B------:R-:W-:-:S03]  /*1b80*/  UMOV UR11, 0x40000040 ;  /* 0x40000040000b7882 */ /* 0x000fc60000000000 */
[----:B------:R-:W-:Y:S02]  /*1b90*/  UMOV UR8, UR7 ;  /* 0x0000000700087c82 */ /* 0x000fe40008000000 */
[----:B------:R-:W-:Y:S02]  /*1ba0*/  UMOV UR10, UR12 ;  /* 0x0000000c000a7c82 */ /* 0x000fe40008000000 */
[----:B------:R-:W-:Y:S01]  /*1bb0*/  HGMMA.64x256x8.F32.TF32 R24, gdesc[UR8], R24, gsb0 ;  /* 0x07e00000081879f0 */ /* 0x000fe20008002818 */
        /* <DEDUP_REMOVED lines=58> */
[----:B------:R-:W-:Y:S01]  /*1f60*/  BPT.TRAP 0x1 ;  /* 0x000000040000795c */ /* 0x000fe20000300000 */
.L_x_27:
[----:B------:R-:W-:-:S13]  /*1f70*/  ISETP.NE.AND P1, PT, R22, RZ, PT ;  /* 0x000000ff1600720c */ /* 0x000fda0003f25270 */
[----:B01----:R-:W-:-:S04]  /*1f80*/  @P1 IMAD R4, R3, 0x8, R6 ;  /* 0x0000000803041824 */ /* 0x003fc800078e0206 */
[----:B------:R-:W-:-:S05]  /*1f90*/  @P1 VIADD R5, R4, 0x10 ;  /* 0x0000001004051836 */ /* 0x000fca0000000000 */
[----:B------:R-:W-:-:S04]  /*1fa0*/  @P1 PRMT R5, R152, 0x654, R5 ;  /* 0x0000065498051816 */ /* 0x000fc80000000005 */
[----:B------:R0:W-:Y:S01]  /*1fb0*/  @P1 SYNCS.ARRIVE.TRANS64.RED.A1T0 RZ, [R5+URZ], RZ ;  /* 0x000000ff05ff19a7 */ /* 0x0001e2000810043f */
[----:B------:R-:W-:-:S13]  /*1fc0*/  ISETP.GT.U32.AND P1, PT, R19, 0x1, PT ;  /* 0x000000011300780c */ /* 0x000fda0003f24070 */
[----:B0-----:R-:W-:Y:S05]  /*1fd0*/  @P1 BRA `(.L_x_28) ;  /* 0x0000000000041947 */ /* 0x001fea0003800000 */
[----:B------:R-:W-:Y:S01]  /*1fe0*/  BPT.TRAP 0x1 ;  /* 0x000000040000795c */ /* 0x000fe20000300000 */
.L_x_28:
[----:B------:R-:W-:Y:S01]  /*1ff0*/  UIADD3 UR6, UR6, 0x1, URZ ;  /* 0x0000000106067890 */ /* 0x000fe2000fffe03f */
[C---:B------:R-:W-:Y:S01]  /*2000*/  ISETP.GT.AND P2, PT, R0.reuse, 0x1, PT ;  /* 0x000000010000780c */ /* 0x040fe20003f44270 */
[----:B------:R-:W-:Y:S02]  /*2010*/  VIADD R3, R3, 0x1 ;  /* 0x0000000103037836 */ /* 0x000fe40000000000 */
[----:B------:R-:W-:Y:S01]  /*2020*/  UISETP.NE.AND UP0, UPT, UR6, 0x2, UPT ;  /* 0x000000020600788c */ /* 0x000fe2000bf05270 */
[----:B------:R-:W-:Y:S02]  /*2030*/  VIADD R0, R0, 0xffffffff ;  /* 0xffffffff00007836 */ /* 0x000fe40000000000 */
[C---:B------:R-:W-:Y:S01]  /*2040*/  ISETP.NE.AND P1, PT, R3.reuse, 0x2, PT ;  /* 0x000000020300780c */ /* 0x040fe20003f25270 */
[----:B------:R-:W-:Y:S02]  /*2050*/  USEL UR7, URZ, 0x1, UP0 ;  /* 0x000000013f077887 */ /* 0x000fe40008000000 */
[----:B------:R-:W-:Y:S01]  /*2060*/  USEL UR6, UR6, URZ, UP0 ;  /* 0x0000003f06067287 */ /* 0x000fe20008000000 */
[----:B------:R-:W-:-:S03]  /*2070*/  SEL R3, R3, RZ, P1 ;  /* 0x000000ff03037207 */ /* 0x000fc60000800000 */
[----:B------:R-:W-:Y:S01]  /*2080*/  LOP3.LUT R7, R7, UR7, RZ, 0x3c, !PT ;  /* 0x0000000707077c12 */ /* 0x000fe2000f8e3cff */
[----:B------:R-:W-:Y:S07]  /*2090*/  @P2 BRA `(.L_x_29) ;  /* 0xfffffff8006c2947 */ /* 0x000fee000383ffff */
.L_x_22:
[----:B------:R-:W2:Y:S02]  /*20a0*/  LDC R0, c[0x0][0x28c] ;  /* 0x0000a300ff007b82 */ /* 0x000ea40000000800 */
[----:B--2---:R-:W-:-:S13]  /*20b0*/  ISETP.GE.AND P1, PT, R0, 0x1, PT ;  /* 0x000000010000780c */ /* 0x004fda0003f26270 */
[----:B------:R-:W-:Y:S05]  /*20c0*/  @!P1 BRA `(.L_x_30) ;  /* 0x0000000000409947 */ /* 0x000fea0003800000 */
[----:B------:R-:W-:Y:S05]  /*20d0*/  @!P0 BRA `(.L_x_31) ;  /* 0x0000000000048947 */ /* 0x000fea0003800000 */
[----:B------:R-:W-:Y:S01]  /*20e0*/  BPT.TRAP 0x1 ;  /* 0x000000040000795c */ /* 0x000fe20000300000 */
.L_x_31:
[----:B------:R-:W-:Y:S01]  /*20f0*/  ISETP.NE.AND P0, PT, R22, RZ, PT ;  /* 0x000000ff1600720c */ /* 0x000fe20003f05270 */
[----:B------:R-:W-:-:S12]  /*2100*/  UISETP.LT.AND UP1, UPT, UR40, 0x1, UPT ;  /* 0x000000012800788c */ /* 0x000fd8000bf21270 */
[----:B------:R-:W-:-:S05]  /*2110*/  VOTEU.ANY UP0, P0 ;  /* 0x00000000003f7886 */ /* 0x000fca0000000100 */
[----:B------:R-:W-:-:S04]  /*2120*/  @UP0 USEL UR4, UR40, 0x1, UP1 ;  /* 0x0000000128040887 */ /* 0x000fc80008800000 */
[----:B------:R-:W-:-:S06]  /*2130*/  @UP0 UIADD3 UR4, UR39, UR40, -UR4 ;  /* 0x0000002827040290 */ /* 0x000fcc000fffe804 */
[----:B------:R-:W-:-:S04]  /*2140*/  IMAD.U32 R0, RZ, RZ, UR4 ;  /* 0x00000004ff007e24 */ /* 0x000fc8000f8e00ff */
[----:B------:R-:W-:-:S05]  /*2150*/  @P0 IMAD.SHL.U32 R0, R0, 0x8, RZ ;  /* 0x0000000800000824 */ /* 0x000fca00078e00ff */
[----:B------:R-:W-:-:S04]  /*2160*/  @P0 LOP3.LUT R0, R0, 0x8, RZ, 0xc0, !PT ;  /* 0x0000000800000812 */ /* 0x000fc800078ec0ff */
[----:B------:R-:W-:-:S04]  /*2170*/  @P0 IADD3 R3, R6, 0x10, R0 ;  /* 0x0000001006030810 */ /* 0x000fc80007ffe000 */
[----:B------:R-:W-:-:S04]  /*2180*/  @P0 PRMT R3, R152, 0x654, R3 ;  /* 0x0000065498030816 */ /* 0x000fc80000000003 */
[----:B------:R2:W-:Y:S01]  /*2190*/  @P0 SYNCS.ARRIVE.TRANS64.RED.A1T0 RZ, [R3+URZ], RZ ;  /* 0x000000ff03ff09a7 */ /* 0x0005e2000810043f */
[----:B------:R-:W-:-:S13]  /*21a0*/  ISETP.GT.U32.AND P0, PT, R19, 0x1, PT ;  /* 0x000000011300780c */ /* 0x000fda0003f04070 */
[----:B--2---:R-:W-:Y:S05]  /*21b0*/  @P0 BRA `(.L_x_30) ;  /* 0x0000000000040947 */ /* 0x004fea0003800000 */
[----:B------:R-:W-:Y:S01]  /*21c0*/  BPT.TRAP 0x1 ;  /* 0x000000040000795c */ /* 0x000fe20000300000 */
.L_x_30:
[----:B------:R-:W2:Y:S01]  /*21d0*/  LDC R6, c[0x0][0x288] ;  /* 0x0000a200ff067b82 */ /* 0x000ea20000000800 */
[--C-:B------:R-:W-:Y:S01]  /*21e0*/  SHF.R.U32.HI R0, RZ, 0x2, R18.reuse ;  /* 0x00000002ff007819 */ /* 0x100fe20000011612 */
[----:B------:R-:W-:Y:S01]  /*21f0*/  UIADD3 UR39, UR40, UR39, URZ ;  /* 0x0000002728277290 */ /* 0x000fe2000fffe03f */
[----:B01----:R-:W-:Y:S01]  /*2200*/  SHF.R.U32.HI R5, RZ, 0x7, R18 ;  /* 0x00000007ff057819 */ /* 0x003fe20000011612 */
[----:B------:R-:W-:Y:S01]  /*2210*/  ULDC UR8, c[0x0][0x284] ;  /* 0x0000a10000087ab9 */ /* 0x000fe20000000800 */
[----:B------:R-:W-:Y:S01]  /*2220*/  LOP3.LUT R4, R18, 0x60, RZ, 0xc0, !PT ;  /* 0x0000006012047812 */ /* 0x000fe200078ec0ff */
[----:B------:R-:W-:Y:S01]  /*2230*/  USHF.R.U32.HI UR4, URZ, 0x1, UR39 ;  /* 0x000000013f047899 */ /* 0x000fe20008011627 */
[----:B------:R-:W-:Y:S01]  /*2240*/  LOP3.LUT R3, R0, 0x7, RZ, 0xc0, !PT ;  /* 0x0000000700037812 */ /* 0x000fe200078ec0ff */
[----:B------:R-:W-:Y:S01]  /*2250*/  UISETP.GT.U32.AND UP1, UPT, UR39, 0x1, UPT ;  /* 0x000000012700788c */ /* 0x000fe2000bf24070 */
[----:B------:R-:W-:Y:S01]  /*2260*/  LOP3.LUT R0, R5, 0x1, RZ, 0xc0, !PT ;  /* 0x0000000105007812 */ /* 0x000fe200078ec0ff */
[----:B------:R-:W-:Y:S01]  /*2270*/  ULOP3.LUT UR4, UR4, 0x1, URZ, 0xc0, !UPT ;  /* 0x0000000104047892 */ /* 0x000fe2000f8ec03f */
[----:B------:R-:W-:Y:S01]  /*2280*/  SHF.R.U32.HI R10, RZ, 0x1, R4 ;  /* 0x00000001ff0a7819 */ /* 0x000fe20000011604 */
[----:B------:R-:W-:Y:S01]  /*2290*/  IMAD.SHL.U32 R4, R18, 0x2, RZ ;  /* 0x0000000212047824 */ /* 0x000fe200078e00ff */
[----:B------:R-:W-:Y:S01]  /*22a0*/  SHF.R.S32.HI R21, RZ, 0x1f, R23 ;  /* 0x0000001fff157819 */ /* 0x000fe20000011417 */
[----:B------:R-:W-:Y:S01]  /*22b0*/  IMAD.SHL.U32 R8, R0, 0x40, RZ ;  /* 0x0000004000087824 */ /* 0x000fe200078e00ff */
[--C-:B------:R-:W-:Y:S01]  /*22c0*/  IADD3 R5, RZ, -R10, -R3.reuse ;  /* 0x8000000aff057210 */ /* 0x100fe20007ffe803 */
[----:B------:R-:W-:Y:S01]  /*22d0*/  UISETP.NE.U32.AND UP0, UPT, UR4, 0x1, UPT ;  /* 0x000000010400788c */ /* 0x000fe2000bf05070 */
[----:B------:R-:W-:Y:S01]  /*22e0*/  LOP3.LUT R4, R4, 0x6, RZ, 0xc0, !PT ;  /* 0x0000000604047812 */ /* 0x000fe200078ec0ff */
[----:B------:R-:W-:Y:S01]  /*22f0*/  ULDC.64 UR6, c[0x0][0x5d0] ;  /* 0x0001740000067ab9 */ /* 0x000fe20000000a00 */
[----:B------:R-:W-:Y:S01]  /*2300*/  LOP3.LUT R3, R8, 0x40, R3, 0xe2, !PT ;  /* 0x0000004008037812 */ /* 0x000fe200078ee203 */
[----:B------:R-:W-:Y:S01]  /*2310*/  IMAD R11, R0, -0x40, R5 ;  /* 0xffffffc0000b7824 */ /* 0x000fe200078e0205 */
[----:B------:R-:W-:Y:S01]  /*2320*/  LOP3.LUT R0, R18, 0x3, RZ, 0xc0, !PT ;  /* 0x0000000312007812 */ /* 0x000fe200078ec0ff */
[----:B------:R-:W-:Y:S01]  /*2330*/  UISETP.LT.U32.AND UP1, UPT, UR40, 0x2, UP1 ;  /* 0x000000022800788c */ /* 0x000fe20008f21070 */
[----:B------:R-:W-:Y:S01]  /*2340*/  PRMT R8, R4, 0x6540, R153 ;  /* 0x0000654004087816 */ /* 0x000fe20000000099 */
[----:B------:R-:W-:Y:S01]  /*2350*/  IMAD.SHL.U32 R153, R153, 0x100, RZ ;  /* 0x0000010099997824 */ /* 0x000fe200078e00ff */
[----:B------:R-:W-:Y:S01]  /*2360*/  UISETP.GT.U32.AND UP0, UPT, UR40, 0x1, !UP0 ;  /* 0x000000012800788c */ /* 0x000fe2000c704070 */
[----:B--2---:R-:W-:Y:S01]  /*2370*/  IMAD R12, R0, -0x2, R6 ;  /* 0xfffffffe000c7824 */ /* 0x004fe200078e0206 */
[----:B------:R-:W-:Y:S01]  /*2380*/  SHF.R.S32.HI R9, RZ, 0x1f, R8 ;  /* 0x0000001fff097819 */ /* 0x000fe20000011408 */
[C---:B------:R-:W-:Y:S01]  /*2390*/  IMAD.SHL.U32 R0, R154.reuse, 0x80, RZ ;  /* 0x000000809a007824 */ /* 0x040fe200078e00ff */
[----:B------:R-:W-:Y:S01]  /*23a0*/  ISETP.GE.AND P0, PT, R153, R6, PT ;  /* 0x000000069900720c */ /* 0x000fe20003f06270 */
[----:B------:R-:W-:Y:S01]  /*23b0*/  IMAD R4, R21, UR6, RZ ;  /* 0x0000000615047c24 */ /* 0x000fe2000f8e02ff */
[----:B------:R-:W-:Y:S01]  /*23c0*/  USEL UR5, URZ, 0x1, !UP1 ;  /* 0x000000013f057887 */ /* 0x000fe2000c800000 */
[----:B------:R-:W-:Y:S01]  /*23d0*/  IMAD.WIDE R6, R154, 0x80, RZ ;  /* 0x000000809a067825 */ /* 0x000fe200078e02ff */
[C---:B------:R-:W-:Y:S01]  /*23e0*/  ISETP.GE.OR P0, PT, R0.reuse, UR8, P0 ;  /* 0x0000000800007c0c */ /* 0x040fe20008706670 */
[----:B------:R-:W-:Y:S01]  /*23f0*/  USEL UR4, URZ, 0x1, !UP0 ;  /* 0x000000013f047887 */ /* 0x000fe2000c000000 */
[----:B------:R-:W-:Y:S01]  /*2400*/  IADD3 R0, -R0, UR8, R11 ;  /* 0x0000000800007c10 */ /* 0x000fe2000fffe10b */
[C---:B------:R-:W-:Y:S01]  /*2410*/  IMAD R13, R23.reuse, UR7, R4 ;  /* 0x00000007170d7c24 */ /* 0x040fe2000f8e0204 */
[----:B------:R-:W-:Y:S01]  /*2420*/  ULOP3.LUT UR39, UR39, 0x1, URZ, 0xc0, !UPT ;  /* 0x0000000127277892 */ /* 0x000fe2000f8ec03f */
[----:B------:R-:W-:Y:S01]  /*2430*/  IMAD.WIDE.U32 R4, R23, UR6, R8 ;  /* 0x0000000617047c25 */ /* 0x000fe2000f8e0008 */
[----:B------:R-:W-:Y:S01]  /*2440*/  ULOP3.LUT UR38, UR4, UR38, UR5, 0x96, !UPT ;  /* 0x0000002604267292 */ /* 0x000fe2000f8e9605 */
[----:B------:R-:W-:-:S02]  /*2450*/  LOP3.LUT R169, R6, R3, R10, 0xfe, !PT ;  /* 0x0000000306a97212 */ /* 0x000fc400078efe0a */
[----:B------:R-:W-:Y:S02]  /*2460*/  IMAD.IADD R5, R5, 0x1, R13 ;  /* 0x0000000105057824 */ /* 0x000fe400078e020d */
[----:B------:R-:W-:Y:S02]  /*2470*/  IMAD.IADD R3, R12, 0x1, -R153 ;  /* 0x000000010c037824 */ /* 0x000fe400078e0a99 */
[----:B------:R-:W-:Y:S01]  /*2480*/  IMAD.MOV.U32 R154, RZ, RZ, -0x1 ;  /* 0xffffffffff9a7424 */ /* 0x000fe200078e00ff */
[----:B------:R-:W-:Y:S06]  /*2490*/  @P0 BRA `(.L_x_32) ;  /* 0x0000006000d40947 */ /* 0x000fec0003800000 */
[----:B------:R-:W0:Y:S01]  /*24a0*/  LDC.64 R10, c[0x0][0x5c8] ;  /* 0x00017200ff0a7b82 */ /* 0x000e220000000a00 */
[----:B-----5:R-:W-:Y:S01]  /*24b0*/  FSETP.NEU.AND P1, PT, R156, RZ, PT ;  /* 0x000000ff9c00720b */ /* 0x020fe20003f2d000 */
[----:B------:R-:W-:Y:S01]  /*24c0*/  BSSY B0, `(.L_x_32) ;  /* 0x0000632000007945 */ /* 0x000fe20003800000 */
[----:B------:R-:W-:-:S04]  /*24d0*/  ISETP.GT.AND P0, PT, R3, RZ, PT ;  /* 0x000000ff0300720c */ /* 0x000fc80003f04270 */
[----:B------:R-:W-:Y:S01]  /*24e0*/  ISETP.GT.AND P4, PT, R0, RZ, P0 ;  /* 0x000000ff0000720c */ /* 0x000fe20000784270 */
[-C--:B0-----:R-:W-:Y:S02]  /*24f0*/  IMAD R12, R7, R10.reuse, RZ ;  /* 0x0000000a070c7224 */ /* 0x081fe400078e02ff */
[----:B------:R-:W-:-:S04]  /*2500*/  IMAD.WIDE.U32 R162, R169, R10, R4 ;  /* 0x0000000aa9a27225 */ /* 0x000fc800078e0004 */
[----:B------:R-:W-:-:S04]  /*2510*/  IMAD R5, R169, R11, R12 ;  /* 0x0000000ba9057224 */ /* 0x000fc800078e020c */
[----:B------:R-:W-:Y:S01]  /*2520*/  IMAD.IADD R171, R163, 0x1, R5 ;  /* 0x00000001a3ab7824 */ /* 0x000fe200078e0205 */
[----:B------:R-:W-:Y:S06]  /*2530*/  @!P1 BRA `(.L_x_33) ;  /* 0x0000004400909947 */ /* 0x000fec0003800000 */
[----:B------:R-:W0:Y:S01]  /*2540*/  LDC.64 R14, c[0x0][0x5b8] ;  /* 0x00016e00ff0e7b82 */ /* 0x000e220000000a00 */
[----:B------:R-:W-:-:S07]  /*2550*/  ULDC.64 UR4, c[0x0][0x5c0] ;  /* 0x0001700000047ab9 */ /* 0x000fce0000000a00 */
[----:B------:R-:W1:Y:S08]  /*2560*/  LDC.64 R166, c[0x0][0x5b0] ;  /* 0x00016c00ffa67b82 */ /* 0x000e700000000a00 */
[----:B------:R-:W2:Y:S01]  /*2570*/  LDC.64 R12, c[0x0][0x5a8] ;  /* 0x00016a00ff0c7b82 */ /* 0x000ea20000000a00 */
[-C--:B0-----:R-:W-:Y:S02]  /*2580*/  IMAD R4, R21, R14.reuse, RZ ;  /* 0x0000000e15047224 */ /* 0x081fe400078e02ff */
[----:B------:R-:W-:-:S04]  /*2590*/  IMAD.WIDE.U32 R20, R23, R14, R8 ;  /* 0x0000000e17147225 */ /* 0x000fc800078e0008 */
[----:B------:R-:W-:Y:S02]  /*25a0*/  IMAD R163, R23, R15, R4 ;  /* 0x0000000f17a37224 */ /* 0x000fe400078e0204 */
[-C--:B-1----:R-:W-:Y:S02]  /*25b0*/  IMAD R6, R7, R166.reuse, RZ ;  /* 0x000000a607067224 */ /* 0x082fe400078e02ff */
[----:B------:R-:W-:Y:S02]  /*25c0*/  IMAD.IADD R21, R21, 0x1, R163 ;  /* 0x0000000115157824 */ /* 0x000fe400078e02a3 */
[C---:B------:R-:W-:Y:S02]  /*25d0*/  IMAD R165, R169.reuse, R167, R6 ;  /* 0x000000a7a9a57224 */ /* 0x040fe400078e0206 */
[----:B------:R-:W-:-:S04]  /*25e0*/  IMAD.WIDE.U32 R4, R169, R166, R20 ;  /* 0x000000a6a9047225 */ /* 0x000fc800078e0014 */
[----:B------:R-:W-:Y:S01]  /*25f0*/  IMAD.IADD R5, R5, 0x1, R165 ;  /* 0x0000000105057824 */ /* 0x000fe200078e02a5 */
[----:B--2---:R-:W-:-:S04]  /*2600*/  LEA R6, P1, R4, R12, 0x2 ;  /* 0x0000000c04067211 */ /* 0x004fc800078210ff */
[----:B------:R-:W-:-:S05]  /*2610*/  LEA.HI.X R7, R4, R13, R5, 0x2, P1 ;  /* 0x0000000d04077211 */ /* 0x000fca00008f1405 */
[----:B------:R0:W2:Y:S01]  /*2620*/  @P4 LDG.E.LTC128B R15, desc[UR36][R6.64] ;  /* 0x00000024060f4981 */ /* 0x0000a2000c1e1920 */
[----:B------:R-:W-:Y:S01]  /*2630*/  IMAD.WIDE.U32 R4, R169, R166, R8 ;  /* 0x000000a6a9047225 */ /* 0x000fe200078e0008 */
[----:B------:R-:W-:Y:S01]  /*2640*/  SHF.L.U64.HI R161, R166, 0x3, R167 ;  /* 0x00000003a6a17819 */ /* 0x000fe200000102a7 */
[----:B------:R-:W-:Y:S01]  /*2650*/  BSSY B1, `(.L_x_34) ;  /* 0x0000016000017945 */ /* 0x000fe20003800000 */
[----:B------:R-:W-:Y:S01]  /*2660*/  ISETP.GT.AND P0, PT, R0, 0x8, P0 ;  /* 0x000000080000780c */ /* 0x000fe20000704270 */
[----:B------:R-:W-:Y:S02]  /*2670*/  IMAD.IADD R5, R165, 0x1, R5 ;  /* 0x00000001a5057824 */ /* 0x000fe400078e0205 */
[----:B------:R-:W-:Y:S02]  /*2680*/  IMAD.SHL.U32 R160, R166, 0x8, RZ ;  /* 0x00000008a6a07824 */ /* 0x000fe400078e00ff */
[----:B------:R-:W-:Y:S01]  /*2690*/  IMAD.WIDE.U32 R158, R23, R14, R4 ;  /* 0x0000000e179e7225 */ /* 0x000fe200078e0004 */
[----:B------:R-:W-:-:S03]  /*26a0*/  LEA R4, P1, R162, UR4, 0x2 ;  /* 0x00000004a2047c11 */ /* 0x000fc6000f8210ff */
[----:B0-----:R-:W-:Y:S01]  /*26b0*/  IMAD.IADD R7, R163, 0x1, R159 ;  /* 0x00000001a3077824 */ /* 0x001fe200078e029f */
[----:B------:R-:W-:Y:S01]  /*26c0*/  LEA.HI.X R5, R162, UR5, R171, 0x2, P1 ;  /* 0x00000005a2057c11 */ /* 0x000fe200088f14ab */
[----:B------:R-:W-:Y:S01]  /*26d0*/  IMAD.WIDE.U32 R160, R169, R166, R160 ;  /* 0x000000a6a9a07225 */ /* 0x000fe200078e00a0 */
[----:B------:R-:W-:Y:S02]  /*26e0*/  ISETP.GT.AND P1, PT, R3, 0x1, PT ;  /* 0x000000010300780c */ /* 0x000fe40003f24270 */
[----:B------:R-:W-:Y:S01]  /*26f0*/  LEA R6, P3, R158, R12, 0x2 ;  /* 0x0000000c9e067211 */ /* 0x000fe200078610ff */
[----:B------:R-:W-:-:S03]  /*2700*/  IMAD.IADD R165, R165, 0x1, R161 ;  /* 0x00000001a5a57824 */ /* 0x000fc600078e02a1 */
[----:B------:R-:W-:Y:S01]  /*2710*/  LEA.HI.X R7, R158, R13, R7, 0x2, P3 ;  /* 0x0000000d9e077211 */ /* 0x000fe200018f1407 */
[----:B--2---:R-:W-:-:S04]  /*2720*/  FMUL R153, R15, R156 ;  /* 0x0000009c0f997220 */ /* 0x004fc80000400000 */
[----:B------:R-:W-:Y:S01]  /*2730*/  FFMA R159, R24, R155, R153 ;  /* 0x0000009b189f7223 */ /* 0x000fe20000000099 */
[----:B------:R-:W-:-:S04]  /*2740*/  IADD3 R153, P2, R20, R160, RZ ;  /* 0x000000a014997210 */ /* 0x000fc80007f5e0ff */
[----:B------:R0:W-:Y:S01]  /*2750*/  @P4 STG.E desc[UR36][R4.64], R159 ;  /* 0x0000009f04004986 */ /* 0x0001e2000c101924 */
[----:B------:R-:W-:Y:S01]  /*2760*/  ISETP.GT.AND P4, PT, R0, RZ, P1 ;  /* 0x000000ff0000720c */ /* 0x000fe20000f84270 */
[----:B------:R-:W-:Y:S01]  /*2770*/  IMAD.X R158, R165, 0x1, R21, P2 ;  /* 0x00000001a59e7824 */ /* 0x000fe200010e0615 */
[----:B------:R-:W-:-:S11]  /*2780*/  LEA R20, P3, R153, R12, 0x2 ;  /* 0x0000000c99147211 */ /* 0x000fd600078610ff */
[----:B0-----:R-:W-:Y:S05]  /*2790*/  @!P4 BRA `(.L_x_35) ;  /* 0x000000000004c947 */ /* 0x001fea0003800000 */
[----:B------:R0:W5:Y:S02]  /*27a0*/  LDG.E.LTC128B R15, desc[UR36][R6.64+0x4] ;  /* 0x00000424060f7981 */ /* 0x000164000c1e1920 */
.L_x_35:
[----:B------:R-:W-:Y:S05]  /*27b0*/  BSYNC B1 ;  /* 0x0000000000017941 */ /* 0x000fea0003800000 */
.L_x_34:
[----:B-----5:R-:W-:Y:S01]  /*27c0*/  FMUL R24, R15, R156 ;  /* 0x0000009c0f187220 */ /* 0x020fe20000400000 */
[----:B------:R-:W-:-:S03]  /*27d0*/  LEA.HI.X R21, R153, R13, R158, 0x2, P3 ;  /* 0x0000000d99157211 */ /* 0x000fc600018f149e */
[----:B------:R-:W-:Y:S01]  /*27e0*/  FFMA R153, R25, R155, R24 ;  /* 0x0000009b19997223 */ /* 0x000fe20000000018 */
[----:B------:R-:W-:-:S04]  /*27f0*/  IMAD.MOV.U32 R25, RZ, RZ, R15 ;  /* 0x000000ffff197224 */ /* 0x000fc800078e000f */
[----:B------:R1:W-:Y:S04]  /*2800*/  @P4 STG.E desc[UR36][R4.64+0x4], R153 ;  /* 0x0000049904004986 */ /* 0x0003e8000c101924 */
[----:B------:R-:W2:Y:S01]  /*2810*/  @P0 LDG.E.LTC128B R25, desc[UR36][R20.64] ;  /* 0x0000002414190981 */ /* 0x000ea2000c1e1920 */
[----:B------:R-:W-:Y:S01]  /*2820*/  IADD3 R8, P2, R8, R160, RZ ;  /* 0x000000a008087210 */ /* 0x000fe20007f5e0ff */
[----:B------:R-:W-:Y:S01]  /*2830*/  BSSY B1, `(.L_x_36) ;  /* 0x0000010000017945 */ /* 0x000fe20003800000 */
[C---:B------:R-:W-:Y:S02]  /*2840*/  SHF.L.U64.HI R11, R10.reuse, 0x5, R11 ;  /* 0x000000050a0b7819 */ /* 0x040fe4000001020b */
[----:B------:R-:W-:Y:S01]  /*2850*/  LEA R10, P3, R10, R4, 0x5 ;  /* 0x000000040a0a7211 */ /* 0x000fe200078628ff */
[----:B------:R-:W-:Y:S01]  /*2860*/  IMAD.X R9, R9, 0x1, R165, P2 ;  /* 0x0000000109097824 */ /* 0x000fe200010e06a5 */
[----:B------:R-:W-:-:S02]  /*2870*/  ISETP.GT.AND P1, PT, R0, 0x8, P1 ;  /* 0x000000080000780c */ /* 0x000fc40000f24270 */
[----:B------:R-:W-:Y:S01]  /*2880*/  ISETP.GT.AND P2, PT, R3, 0x8, PT ;  /* 0x000000080300780c */ /* 0x000fe20003f44270 */
[----:B------:R-:W-:-:S04]  /*2890*/  IMAD.WIDE.U32 R14, R23, R14, R8 ;  /* 0x0000000e170e7225 */ /* 0x000fc800078e0008 */
[----:B------:R-:W-:Y:S01]  /*28a0*/  IMAD.X R11, R11, 0x1, R5, P3 ;  /* 0x000000010b0b7824 */ /* 0x000fe200018e0605 */
[----:B------:R-:W-:Y:S01]  /*28b0*/  LEA R8, P4, R14, R12, 0x2 ;  /* 0x0000000c0e087211 */ /* 0x000fe200078810ff */
[----:B------:R-:W-:Y:S02]  /*28c0*/  IMAD.IADD R15, R163, 0x1, R15 ;  /* 0x00000001a30f7824 */ /* 0x000fe400078e020f */
[----:B--2---:R-:W-:-:S04]  /*28d0*/  FMUL R9, R25, R156 ;  /* 0x0000009c19097220 */ /* 0x004fc80000400000 */
[----:B------:R-:W-:Y:S01]  /*28e0*/  FFMA R21, R26, R155, R9 ;  /* 0x0000009b1a157223 */ /* 0x000fe20000000009 */
[----:B------:R-:W-:-:S04]  /*28f0*/  LEA.HI.X R9, R14, R13, R15, 0x2, P4 ;  /* 0x0000000d0e097211 */ /* 0x000fc800020f140f */
[----:B------:R1:W-:Y:S01]  /*2900*/  @P0 STG.E desc[UR36][R10.64], R21 ;  /* 0x000000150a000986 */ /* 0x0003e2000c101924 */
[----:B------:R-:W-:Y:S05]  /*2910*/  @!P1 BRA `(.L_x_37) ;  /* 0x0000000000049947 */ /* 0x000fea0003800000 */
[----:B------:R2:W5:Y:S02]  /*2920*/  LDG.E.LTC128B R25, desc[UR36][R8.64+0x4] ;  /* 0x0000042408197981 */ /* 0x000564000c1e1920 */
.L_x_37:
[----:B------:R-:W-:Y:S05]  /*2930*/  BSYNC B1 ;  /* 0x0000000000017941 */ /* 0x000fea0003800000 */
.L_x_36:
[----:B-----5:R-:W-:Y:S01]  /*2940*/  FMUL R12, R25, R156 ;  /* 0x0000009c190c7220 */ /* 0x020fe20000400000 */
[----:B------:R-:W-:Y:S01]  /*2950*/  ISETP.GT.AND P3, PT, R0, RZ, P2 ;  /* 0x000000ff0000720c */ /* 0x000fe20001764270 */
[----:B------:R-:W-:Y:S01]  /*2960*/  BSSY B1, `(.L_x_38) ;  /* 0x0000006000017945 */ /* 0x000fe20003800000 */
[----:B------:R-:W-:Y:S01]  /*2970*/  ISETP.GT.AND P0, PT, R3, 0x9, PT ;  /* 0x000000090300780c */ /* 0x000fe20003f04270 */
[----:B------:R-:W-:-:S05]  /*2980*/  FFMA R27, R27, R155, R12 ;  /* 0x0000009b1b1b7223 */ /* 0x000fca000000000c */
[----:B------:R3:W-:Y:S05]  /*2990*/  @P1 STG.E desc[UR36][R10.64+0x4], R27 ;  /* 0x0000041b0a001986 */ /* 0x0007ea000c101924 */
[----:B------:R-:W-:Y:S05]  /*29a0*/  @!P3 BRA `(.L_x_39) ;  /* 0x000000000004b947 */ /* 0x000fea0003800000 */
[----:B------:R4:W5:Y:S02]  /*29b0*/  LDG.E.LTC128B R25, desc[UR36][R6.64+0x20] ;  /* 0x0000202406197981 */ /* 0x000964000c1e1920 */
.L_x_39:
[----:B------:R-:W-:Y:S05]  /*29c0*/  BSYNC B1 ;  /* 0x0000000000017941 */ /* 0x000fea0003800000 */
.L_x_38:
[----:B-----5:R-:W-:Y:S01]  /*29d0*/  FMUL R13, R25, R156 ;  /* 0x0000009c190d7220 */ /* 0x020fe20000400000 */
[----:B------:R-:W-:Y:S01]  /*29e0*/  ISETP.GT.AND P1, PT, R0, RZ, P0 ;  /* 0x000000ff0000720c */ /* 0x000fe20000724270 */
[----:B------:R-:W-:Y:S02]  /*29f0*/  BSSY B1, `(.L_x_40) ;  /* 0x0000005000017945 */ /* 0x000fe40003800000 */
[----:B------:R-:W-:-:S05]  /*2a00*/  FFMA R13, R28, R155, R13 ;  /* 0x0000009b1c0d7223 */ /* 0x000fca000000000d */
[----:B------:R0:W-:Y:S05]  /*2a10*/  @P3 STG.E desc[UR36][R4.64+0x20], R13 ;  /* 0x0000200d04003986 */ /* 0x0001ea000c101924 */
[----:B------:R-:W-:Y:S05]  /*2a20*/  @!P1 BRA `(.L_x_41) ;  /* 0x0000000000049947 */ /* 0x000fea0003800000 */
[----:B------:R0:W5:Y:S02]  /*2a30*/  LDG.E.LTC128B R25, desc[UR36][R6.64+0x24] ;  /* 0x0000242406197981 */ /* 0x000164000c1e1920 */
.L_x_41:
[----:B------:R-:W-:Y:S05]  /*2a40*/  BSYNC B1 ;  /* 0x0000000000017941 */ /* 0x000fea0003800000 */
.L_x_40:
[----:B-----5:R-:W-:Y:S01]  /*2a50*/  FMUL R12, R25, R156 ;  /* 0x0000009c190c7220 */ /* 0x020fe20000400000 */
[----:B------:R-:W-:Y:S01]  /*2a60*/  ISETP.GT.AND P2, PT, R0, 0x8, P2 ;  /* 0x000000080000780c */ /* 0x000fe20001744270 */
[----:B------:R-:W-:Y:S02]  /*2a70*/  BSSY B1, `(.L_x_42) ;  /* 0x0000005000017945 */ /* 0x000fe40003800000 */
[----:B------:R-:W-:-:S05]  /*2a80*/  FFMA R29, R29, R155, R12 ;  /* 0x0000009b1d1d7223 */ /* 0x000fca000000000c */
[----:B------:R0:W-:Y:S05]  /*2a90*/  @P1 STG.E desc[UR36][R4.64+0x24], R29 ;  /* 0x0000241d04001986 */ /* 0x0001ea000c101924 */
[----:B------:R-:W-:Y:S05]  /*2aa0*/  @!P2 BRA `(.L_x_43) ;  /* 0x000000000004a947 */ /* 0x000fea0003800000 */
[----:B------:R0:W5:Y:S02]  /*2ab0*/  LDG.E.LTC128B R25, desc[UR36][R8.64+0x20] ;  /* 0x0000202408197981 */ /* 0x000164000c1e1920 */
.L_x_43:
[----:B------:R-:W-:Y:S05]  /*2ac0*/  BSYNC B1 ;  /* 0x0000000000017941 */ /* 0x000fea0003800000 */
.L_x_42:
[----:B0----5:R-:W-:Y:S01]  /*2ad0*/  FMUL R13, R25, R156 ;  /* 0x0000009c190d7220 */ /* 0x021fe20000400000 */
[----:B------:R-:W-:Y:S01]  /*2ae0*/  ISETP.GT.AND P0, PT, R0, 0x8, P0 ;  /* 0x000000080000780c */ /* 0x000fe20000704270 */
[----:B------:R-:W-:Y:S01]  /*2af0*/  BSSY B1, `(.L_x_44) ;  /* 0x0000006000017945 */ /* 0x000fe20003800000 */
[----:B------:R-:W-:Y:S01]  /*2b00*/  ISETP.GT.AND P1, PT, R3, 0x10, PT ;  /* 0x000000100300780c */ /* 0x000fe20003f24270 */
[----:B------:R-:W-:-:S05]  /*2b10*/  FFMA R13, R30, R155, R13 ;  /* 0x0000009b1e0d7223 */ /* 0x000fca000000000d */
[----:B------:R0:W-:Y:S05]  /*2b20*/  @P2 STG.E desc[UR36][R10.64+0x20], R13 ;  /* 0x0000200d0a002986 */ /* 0x0001ea000c101924 */
[----:B------:R-:W-:Y:S05]  /*2b30*/  @!P0 BRA `(.L_x_45) ;  /* 0x0000000000048947 */ /* 0x000fea0003800000 */
[----:B------:R0:W5:Y:S02]  /*2b40*/  LDG.E.LTC128B R25, desc[UR36][R8.64+0x24] ;  /* 0x0000242408197981 */ /* 0x000164000c1e1920 */
.L_x_45:
[----:B------:R-:W-:Y:S05]  /*2b50*/  BSYNC B1 ;  /* 0x0000000000017941 */ /* 0x000fea0003800000 */
.L_x_44:
        /* <DEDUP_REMOVED lines=8> */
.L_x_47:
[----:B------:R-:W-:Y:S05]  /*2be0*/  BSYNC B1 ;  /* 0x0000000000017941 */ /* 0x000fea0003800000 */
.L_x_46:
[----:B0----5:R-:W-:Y:S01]  /*2bf0*/  FMUL R13, R25, R156 ;  /* 0x0000009c190d7220 */ /* 0x021fe20000400000 */
[----:B------:R-:W-:Y:S01]  /*2c00*/  ISETP.GT.AND P0, PT, R0, RZ, P2 ;  /* 0x000000ff0000720c */ /* 0x000fe20001704270 */
[----:B------:R-:W-:Y:S02]  /*2c10*/  BSSY B1, `(.L_x_48) ;  /* 0x0000005000017945 */ /* 0x000fe40003800000 */
[----:B------:R-:W-:-:S05]  /*2c20*/  FFMA R13, R32, R155, R13 ;  /* 0x0000009b200d7223 */ /* 0x000fca000000000d */
[----:B------:R0:W-:Y:S05]  /*2c30*/  @P3 STG.E desc[UR36][R4.64+0x40], R13 ;  /* 0x0000400d04003986 */ /* 0x0001ea000c101924 */
[----:B------:R-:W-:Y:S05]  /*2c40*/  @!P0 BRA `(.L_x_49) ;  /* 0x0000000000048947 */ /* 0x000fea0003800000 */
[----:B------:R0:W5:Y:S02]  /*2c50*/  LDG.E.LTC128B R25, desc[UR36][R6.64+0x44] ;  /* 0x0000442406197981 */ /* 0x000164000c1e1920 */
.L_x_49:
[----:B------:R-:W-:Y:S05]  /*2c60*/  BSYNC B1 ;  /* 0x0000000000017941 */ /* 0x000fea0003800000 */
.L_x_48:
[----:B-----5:R-:W-:Y:S01]  /*2c70*/  FMUL R12, R25, R156 ;  /* 0x0000009c190c7220 */ /* 0x020fe20000400000 */
[----:B------:R-:W-:Y:S01]  /*2c80*/  ISETP.GT.AND P1, PT, R0, 0x8, P1 ;  /* 0x000000080000780c */ /* 0x000fe20000f24270 */
[----:B------:R-:W-:Y:S02]  /*2c90*/  BSSY B1, `(.L_x_50) ;  /* 0x0000005000017945 */ /* 0x000fe40003800000 */
[----:B------:R-:W-:-:S05]  /*2ca0*/  FFMA R33, R33, R155, R12 ;  /* 0x0000009b21217223 */ /* 0x000fca000000000c */
[----:B------:R0:W-:Y:S05]  /*2cb0*/  @P0 STG.E desc[UR36][R4.64+0x44], R33 ;  /* 0x0000442104000986 */ /* 0x0001ea000c101924 */
[----:B------:R-:W-:Y:S05]  /*2cc0*/  @!P1 BRA `(.L_x_51) ;  /* 0x0000000000049947 */ /* 0x000fea0003800000 */
[----:B------:R0:W5:Y:S02]  /*2cd0*/  LDG.E.LTC128B R25, desc[UR36][R8.64+0x40] ;  /* 0x0000402408197981 */ /* 0x000164000c1e1920 */
.L_x_51:
[----:B------:R-:W-:Y:S05]  /*2ce0*/  BSYNC B1 ;  /* 0x0000000000017941 */ /* 0x000fea0003800000 */
.L_x_50:
        /* <DEDUP_REMOVED lines=8> */
.L_x_53:
[----:B------:R-:W-:Y:S05]  /*2d70*/  BSYNC B1 ;  /* 0x0000000000017941 */ /* 0x000fea0003800000 */
.L_x_52:
        /* <DEDUP_REMOVED lines=8> */
.L_x_55:
[----:B------:R-:W-:Y:S05]  /*2e00*/  BSYNC B1 ;  /* 0x0000000000017941 */ /* 0x000fea0003800000 */
.L_x_54:
[----:B0----5:R-:W-:Y:S01]  /*2e10*/  FMUL R13, R25, R156 ;  /* 0x0000009c190d7220 */ /* 0x021fe20000400000 */
[----:B------:R-:W-:Y:S01]  /*2e20*/  ISETP.GT.AND P2, PT, R0, RZ, P1 ;  /* 0x000000ff0000720c */ /* 0x000fe20000f44270 */
[----:B------:R-:W-:Y:S02]  /*2e30*/  BSSY B1, `(.L_x_56) ;  /* 0x0000005000017945 */ /* 0x000fe40003800000 */
[----:B------:R-:W-:-:S05]  /*2e40*/  FFMA R13, R36, R155, R13 ;  /* 0x0000009b240d7223 */ /* 0x000fca000000000d */
[----:B------:R0:W-:Y:S05]  /*2e50*/  @P3 STG.E desc[UR36][R4.64+0x60], R13 ;  /* 0x0000600d04003986 */ /* 0x0001ea000c101924 */
[----:B------:R-:W-:Y:S05]  /*2e60*/  @!P2 BRA `(.L_x_57) ;  /* 0x000000000004a947 */ /* 0x000fea0003800000 */
[----:B------:R0:W5:Y:S02]  /*2e70*/  LDG.E.LTC128B R25, desc[UR36][R6.64+0x64] ;  /* 0x0000642406197981 */ /* 0x000164000c1e1920 */
.L_x_57:
[----:B------:R-:W-:Y:S05]  /*2e80*/  BSYNC B1 ;  /* 0x0000000000017941 */ /* 0x000fea0003800000 */
.L_x_56:
[----:B-----5:R-:W-:Y:S01]  /*2e90*/  FMUL R12, R25, R156 ;  /* 0x0000009c190c7220 */ /* 0x020fe20000400000 */
[----:B------:R-:W-:Y:S01]  /*2ea0*/  ISETP.GT.AND P0, PT, R0, 0x8, P0 ;  /* 0x000000080000780c */ /* 0x000fe20000704270 */
[----:B------:R-:W-:Y:S02]  /*2eb0*/  BSSY B1, `(.L_x_58) ;  /* 0x0000005000017945 */ /* 0x000fe40003800000 */
[----:B------:R-:W-:-:S05]  /*2ec0*/  FFMA R37, R37, R155, R12 ;  /* 0x0000009b25257223 */ /* 0x000fca000000000c */
[----:B------:R0:W-:Y:S05]  /*2ed0*/  @P2 STG.E desc[UR36][R4.64+0x64], R37 ;  /* 0x0000642504002986 */ /* 0x0001ea000c101924 */
[----:B------:R-:W-:Y:S05]  /*2ee0*/  @!P0 BRA `(.L_x_59) ;  /* 0x0000000000048947 */ /* 0x000fea0003800000 */
[----:B------:R0:W5:Y:S02]  /*2ef0*/  LDG.E.LTC128B R25, desc[UR36][R8.64+0x60] ;  /* 0x0000602408197981 */ /* 0x000164000c1e1920 */
.L_x_59:
[----:B------:R-:W-:Y:S05]  /*2f00*/  BSYNC B1 ;  /* 0x0000000000017941 */ /* 0x000fea0003800000 */
.L_x_58:
        /* <DEDUP_REMOVED lines=8> */
.L_x_61:
[----:B------:R-:W-:Y:S05]  /*2f90*/  BSYNC B1 ;  /* 0x0000000000017941 */ /* 0x000fea0003800000 */
.L_x_60:
        /* <DEDUP_REMOVED lines=8> */
.L_x_63:
[----:B------:R-:W-:Y:S05]  /*3020*/  BSYNC B1 ;  /* 0x0000000000017941 */ /* 0x000fea0003800000 */
.L_x_62:
[----:B0----5:R-:W-:Y:S01]  /*3030*/  FMUL R13, R25, R156 ;  /* 0x0000009c190d7220 */ /* 0x021fe20000400000 */
[----:B------:R-:W-:Y:S01]  /*3040*/  ISETP.GT.AND P1, PT, R0, RZ, P0 ;  /* 0x000000ff0000720c */ /* 0x000fe20000724270 */
[----:B------:R-:W-:Y:S02]  /*3050*/  BSSY B1, `(.L_x_64) ;  /* 0x0000005000017945 */ /* 0x000fe40003800000 */
[----:B------:R-:W-:-:S05]  /*3060*/  FFMA R13, R40, R155, R13 ;  /* 0x0000009b280d7223 */ /* 0x000fca000000000d */
[----:B------:R0:W-:Y:S05]  /*3070*/  @P3 STG.E desc[UR36][R4.64+0x80], R13 ;  /* 0x0000800d04003986 */ /* 0x0001ea000c101924 */
[----:B------:R-:W-:Y:S05]  /*3080*/  @!P1 BRA `(.L_x_65) ;  /* 0x0000000000049947 */ /* 0x000fea0003800000 */
[----:B------:R0:W5:Y:S02]  /*3090*/  LDG.E.LTC128B R25, desc[UR36][R6.64+0x84] ;  /* 0x0000842406197981 */ /* 0x000164000c1e1920 */
.L_x_65:
[----:B------:R-:W-:Y:S05]  /*30a0*/  BSYNC B1 ;  /* 0x0000000000017941 */ /* 0x000fea0003800000 */
.L_x_64:
[----:B-----5:R-:W-:Y:S01]  /*30b0*/  FMUL R12, R25, R156 ;  /* 0x0000009c190c7220 */ /* 0x020fe20000400000 */
[----:B------:R-:W-:Y:S01]  /*30c0*/  ISETP.GT.AND P2, PT, R0, 0x8, P2 ;  /* 0x000000080000780c */ /* 0x000fe20001744270 */
[----:B------:R-:W-:Y:S02]  /*30d0*/  BSSY B1, `(.L_x_66) ;  /* 0x0000005000017945 */ /* 0x000fe40003800000 */
[----:B------:R-:W-:-:S05]  /*30e0*/  FFMA R41, R41, R155, R12 ;  /* 0x0000009b29297223 */ /* 0x000fca000000000c */
[----:B------:R0:W-:Y:S05]  /*30f0*/  @P1 STG.E desc[UR36][R4.64+0x84], R41 ;  /* 0x0000842904001986 */ /* 0x0001ea000c101924 */
[----:B------:R-:W-:Y:S05]  /*3100*/  @!P2 BRA `(.L_x_67) ;  /* 0x000000000004a947 */ /* 0x000fea0003800000 */
[----:B------:R0:W5:Y:S02]  /*3110*/  LDG.E.LTC128B R25, desc[UR36][R8.64+0x80] ;  /* 0x0000802408197981 */ /* 0x000164000c1e1920 */
.L_x_67:
[----:B------:R-:W-:Y:S05]  /*3120*/  BSYNC B1 ;  /* 0x0000000000017941 */ /* 0x000fea0003800000 */
.L_x_66:
        /* <DEDUP_REMOVED lines=8> */
.L_x_69:
[----:B------:R-:W-:Y:S05]  /*31b0*/  BSYNC B1 ;  /* 0x0000000000017941 */ /* 0x000fea0003800000 */
.L_x_68:
        /* <DEDUP_REMOVED lines=8> */
.L_x_71:
[----:B------:R-:W-:Y:S05]  /*3240*/  BSYNC B1 ;  /* 0x0000000000017941 */ /* 0x000fea0003800000 */
.L_x_70:
[----:B0----5:R-:W-:Y:S01]  /*3250*/  FMUL R13, R25, R156 ;  /* 0x0000009c190d7220 */ /* 0x021fe20000400000 */
[----:B------:R-:W-:Y:S01]  /*3260*/  ISETP.GT.AND P0, PT, R0, RZ, P2 ;  /* 0x000000ff0000720c */ /* 0x000fe20001704270 */
[----:B------:R-:W-:Y:S02]  /*3270*/  BSSY B1, `(.L_x_72) ;  /* 0x0000005000017945 */ /* 0x000fe40003800000 */
[----:B------:R-:W-:-:S05]  /*3280*/  FFMA R13, R44, R155, R13 ;  /* 0x0000009b2c0d7223 */ /* 0x000fca000000000d */
[----:B------:R0:W-:Y:S05]  /*3290*/  @P3 STG.E desc[UR36][R4.64+0xa0], R13 ;  /* 0x0000a00d04003986 */ /* 0x0001ea000c101924 */
[----:B------:R-:W-:Y:S05]  /*32a0*/  @!P0 BRA `(.L_x_73) ;  /* 0x0000000000048947 */ /* 0x000fea0003800000 */
[----:B------:R0:W5:Y:S02]  /*32b0*/  LDG.E.LTC128B R25, desc[UR36][R6.64+0xa4] ;  /* 0x0000a42406197981 */ /* 0x000164000c1e1920 */
.L_x_73:
[----:B------:R-:W-:Y:S05]  /*32c0*/  BSYNC B1 ;  /* 0x0000000000017941 */ /* 0x000fea0003800000 */
.L_x_72:
[----:B-----5:R-:W-:Y:S01]  /*32d0*/  FMUL R12, R25, R156 ;  /* 0x0000009c190c7220 */ /* 0x020fe20000400000 */
[----:B------:R-:W-:Y:S01]  /*32e0*/  ISETP.GT.AND P1, PT, R0, 0x8, P1 ;  /* 0x000000080000780c */ /* 0x000fe20000f24270 */
[----:B------:R-:W-:Y:S02]  /*32f0*/  BSSY B1, `(.L_x_74) ;  /* 0x0000005000017945 */ /* 0x000fe40003800000 */
[----:B------:R-:W-:-:S05]  /*3300*/  FFMA R45, R45, R155, R12 ;  /* 0x0000009b2d2d7223 */ /* 0x000fca000000000c */
[----:B------:R0:W-:Y:S05]  /*3310*/  @P0 STG.E desc[UR36][R4.64+0xa4], R45 ;  /* 0x0000a42d04000986 */ /* 0x0001ea000c101924 */
[----:B------:R-:W-:Y:S05]  /*3320*/  @!P1 BRA `(.L_x_75) ;  /* 0x0000000000049947 */ /* 0x000fea0003800000 */
[----:B------:R0:W5:Y:S02]  /*3330*/  LDG.E.LTC128B R25, desc[UR36][R8.64+0xa0] ;  /* 0x0000a02408197981 */ /* 0x000164000c1e1920 */
.L_x_75:
[----:B------:R-:W-:Y:S05]  /*3340*/  BSYNC B1 ;  /* 0x0000000000017941 */ /* 0x000fea0003800000 */
.L_x_74:
        /* <DEDUP_REMOVED lines=8> */
.L_x_77:
[----:B------:R-:W-:Y:S05]  /*33d0*/  BSYNC B1 ;  /* 0x0000000000017941 */ /* 0x000fea0003800000 */
.L_x_76:
        /* <DEDUP_REMOVED lines=8> */
.L_x_79:
[----:B------:R-:W-:Y:S05]  /*3460*/  BSYNC B1 ;  /* 0x0000000000017941 */ /* 0x000fea0003800000 */
.L_x_78:
[----:B0----5:R-:W-:Y:S01]  /*3470*/  FMUL R13, R25, R156 ;  /* 0x0000009c190d7220 */ /* 0x021fe20000400000 */
[----:B------:R-:W-:Y:S01]  /*3480*/  ISETP.GT.AND P2, PT, R0, RZ, P1 ;  /* 0x000000ff0000720c */ /* 0x000fe20000f44270 */
[----:B------:R-:W-:Y:S02]  /*3490*/  BSSY B1, `(.L_x_80) ;  /* 0x0000005000017945 */ /* 0x000fe40003800000 */
[----:B------:R-:W-:-:S05]  /*34a0*/  FFMA R13, R48, R155, R13 ;  /* 0x0000009b300d7223 */ /* 0x000fca000000000d */
[----:B------:R0:W-:Y:S05]  /*34b0*/  @P3 STG.E desc[UR36][R4.64+0xc0], R13 ;  /* 0x0000c00d04003986 */ /* 0x0001ea000c101924 */
[----:B------:R-:W-:Y:S05]  /*34c0*/  @!P2 BRA `(.L_x_81) ;  /* 0x000000000004a947 */ /* 0x000fea0003800000 */
[----:B------:R0:W5:Y:S02]  /*34d0*/  LDG.E.LTC128B R25, desc[UR36][R6.64+0xc4] ;  /* 0x0000c42406197981 */ /* 0x000164000c1e1920 */
.L_x_81:
[----:B------:R-:W-:Y:S05]  /*34e0*/  BSYNC B1 ;  /* 0x0000000000017941 */ /* 0x000fea0003800000 */
.L_x_80:
[----:B-----5:R-:W-:Y:S01]  /*34f0*/  FMUL R12, R25, R156 ;  /* 0x0000009c190c7220 */ /* 0x020fe20000400000 */
[----:B------:R-:W-:Y:S01]  /*3500*/  ISETP.GT.AND P0, PT, R0, 0x8, P0 ;  /* 0x000000080000780c */ /* 0x000fe20000704270 */
[----:B------:R-:W-:Y:S02]  /*3510*/  BSSY B1, `(.L_x_82) ;  /* 0x0000005000017945 */ /* 0x000fe40003800000 */
[----:B------:R-:W-:-:S05]  /*3520*/  FFMA R49, R49, R155, R12 ;  /* 0x0000009b31317223 */ /* 0x000fca000000000c */
[----:B------:R0:W-:Y:S05]  /*3530*/  @P2 STG.E desc[UR36][R4.64+0xc4], R49 ;  /* 0x0000c43104002986 */ /* 0x0001ea000c101924 */
[----:B------:R-:W-:Y:S05]  /*3540*/  @!P0 BRA `(.L_x_83) ;  /* 0x0000000000048947 */ /* 0x000fea0003800000 */
[----:B------:R0:W5:Y:S02]  /*3550*/  LDG.E.LTC128B R25, desc[UR36][R8.64+0xc0] ;  /* 0x0000c02408197981 */ /* 0x000164000c1e1920 */
.L_x_83:
[----:B------:R-:W-:Y:S05]  /*3560*/  BSYNC B1 ;  /* 0x0000000000017941 */ /* 0x000fea0003800000 */
.L_x_82:
        /* <DEDUP_REMOVED lines=8> */
.L_x_85:
[----:B------:R-:W-:Y:S05]  /*35f0*/  BSYNC B1 ;  /* 0x0000000000017941 */ /* 0x000fea0003800000 */
.L_x_84:
        /* <DEDUP_REMOVED lines=8> */
.L_x_87:
[----:B------:R-:W-:Y:S05]  /*3680*/  BSYNC B1 ;  /* 0x0000000000017941 */ /* 0x000fea0003800000 */
.L_x_86:
[----:B0----5:R-:W-:Y:S01]  /*3690*/  FMUL R13, R25, R156 ;  /* 0x0000009c190d7220 */ /* 0x021fe20000400000 */
[----:B------:R-:W-:Y:S01]  /*36a0*/  ISETP.GT.AND P1, PT, R0, RZ, P0 ;  /* 0x000000ff0000720c */ /* 0x000fe20000724270 */
[----:B------:R-:W-:Y:S02]  /*36b0*/  BSSY B1, `(.L_x_88) ;  /* 0x0000005000017945 */ /* 0x000fe40003800000 */
[----:B------:R-:W-:-:S05]  /*36c0*/  FFMA R13, R52, R155, R13 ;  /* 0x0000009b340d7223 */ /* 0x000fca000000000d */
[----:B------:R0:W-:Y:S05]  /*36d0*/  @P3 STG.E desc[UR36][R4.64+0xe0], R13 ;  /* 0x0000e00d04003986 */ /* 0x0001ea000c101924 */
[----:B------:R-:W-:Y:S05]  /*36e0*/  @!P1 BRA `(.L_x_89) ;  /* 0x0000000000049947 */ /* 0x000fea0003800000 */
[----:B------:R0:W5:Y:S02]  /*36f0*/  LDG.E.LTC128B R25, desc[UR36][R6.64+0xe4] ;  /* 0x0000e42406197981 */ /* 0x000164000c1e1920 */
.L_x_89:
[----:B------:R-:W-:Y:S05]  /*3700*/  BSYNC B1 ;  /* 0x0000000000017941 */ /* 0x000fea0003800000 */
.L_x_88:
[----:B-----5:R-:W-:Y:S01]  /*3710*/  FMUL R12, R25, R156 ;  /* 0x0000009c190c7220 */ /* 0x020fe20000400000 */
[----:B------:R-:W-:Y:S01]  /*3720*/  ISETP.GT.AND P2, PT, R0, 0x8, P2 ;  /* 0x000000080000780c */ /* 0x000fe20001744270 */
[----:B------:R-:W-:Y:S02]  /*3730*/  BSSY B1, `(.L_x_90) ;  /* 0x0000005000017945 */ /* 0x000fe40003800000 */
[----:B------:R-:W-:-:S05]  /*3740*/  FFMA R53, R53, R155, R12 ;  /* 0x0000009b35357223 */ /* 0x000fca000000000c */
[----:B------:R0:W-:Y:S05]  /*3750*/  @P1 STG.E desc[UR36][R4.64+0xe4], R53 ;  /* 0x0000e43504001986 */ /* 0x0001ea000c101924 */
[----:B------:R-:W-:Y:S05]  /*3760*/  @!P2 BRA `(.L_x_91) ;  /* 0x000000000004a947 */ /* 0x000fea0003800000 */
[----:B------:R0:W5:Y:S02]  /*3770*/  LDG.E.LTC128B R25, desc[UR36][R8.64+0xe0] ;  /* 0x0000e02408197981 */ /* 0x000164000c1e1920 */
.L_x_91:
[----:B------:R-:W-:Y:S05]  /*3780*/  BSYNC B1 ;  /* 0x0000000000017941 */ /* 0x000fea0003800000 */
.L_x_90:
        /* <DEDUP_REMOVED lines=8> */
.L_x_93:
[----:B------:R-:W-:Y:S05]  /*3810*/  BSYNC B1 ;  /* 0x0000000000017941 */ /* 0x000fea0003800000 */
.L_x_92:
        /* <DEDUP_REMOVED lines=8> */
.L_x_95:
[----:B------:R-:W-:Y:S05]  /*38a0*/  BSYNC B1 ;  /* 0x0000000000017941 */ /* 0x000fea0003800000 */
.L_x_94:
[----:B0----5:R-:W-:Y:S01]  /*38b0*/  FMUL R13, R25, R156 ;  /* 0x0000009c190d7220 */ /* 0x021fe20000400000 */
[----:B------:R-:W-:Y:S01]  /*38c0*/  ISETP.GT.AND P0, PT, R0, RZ, P2 ;  /* 0x000000ff0000720c */ /* 0x000fe20001704270 */
[----:B------:R-:W-:Y:S02]  /*38d0*/  BSSY B1, `(.L_x_96) ;  /* 0x0000005000017945 */ /* 0x000fe40003800000 */
[----:B------:R-:W-:-:S05]  /*38e0*/  FFMA R13, R56, R155, R13 ;  /* 0x0000009b380d7223 */ /* 0x000fca000000000d */
[----:B------:R0:W-:Y:S05]  /*38f0*/  @P3 STG.E desc[UR36][R4.64+0x100], R13 ;  /* 0x0001000d04003986 */ /* 0x0001ea000c101924 */
[----:B------:R-:W-:Y:S05]  /*3900*/  @!P0 BRA `(.L_x_97) ;  /* 0x0000000000048947 */ /* 0x000fea0003800000 */
[----:B------:R0:W5:Y:S02]  /*3910*/  LDG.E.LTC128B R25, desc[UR36][R6.64+0x104] ;  /* 0x0001042406197981 */ /* 0x000164000c1e1920 */
.L_x_97:
[----:B------:R-:W-:Y:S05]  /*3920*/  BSYNC B1 ;  /* 0x0000000000017941 */ /* 0x000fea0003800000 */
.L_x_96:
[----:B-----5:R-:W-:Y:S01]  /*3930*/  FMUL R12, R25, R156 ;  /* 0x0000009c190c7220 */ /* 0x020fe20000400000 */
[----:B------:R-:W-:Y:S01]  /*3940*/  ISETP.GT.AND P1, PT, R0, 0x8, P1 ;  /* 0x000000080000780c */ /* 0x000fe20000f24270 */
[----:B------:R-:W-:Y:S02]  /*3950*/  BSSY B1, `(.L_x_98) ;  /* 0x0000005000017945 */ /* 0x000fe40003800000 */
[----:B------:R-:W-:-:S05]  /*3960*/  FFMA R57, R57, R155, R12 ;  /* 0x0000009b39397223 */ /* 0x000fca000000000c */
[----:B------:R0:W-:Y:S05]  /*3970*/  @P0 STG.E desc[UR36][R4.64+0x104], R57 ;  /* 0x0001043904000986 */ /* 0x0001ea000c101924 */
[----:B------:R-:W-:Y:S05]  /*3980*/  @!P1 BRA `(.L_x_99) ;  /* 0x0000000000049947 */ /* 0x000fea0003800000 */
[----:B------:R0:W5:Y:S02]  /*3990*/  LDG.E.LTC128B R25, desc[UR36][R8.64+0x100] ;  /* 0x0001002408197981 */ /* 0x000164000c1e1920 */
.L_x_99:
[----:B------:R-:W-:Y:S05]  /*39a0*/  BSYNC B1 ;  /* 0x0000000000017941 */ /* 0x000fea0003800000 */
.L_x_98:
        /* <DEDUP_REMOVED lines=8> */
.L_x_101:
[----:B------:R-:W-:Y:S05]  /*3a30*/  BSYNC B1 ;  /* 0x0000000000017941 */ /* 0x000fea0003800000 */
.L_x_100:
        /* <DEDUP_REMOVED lines=8> */
.L_x_103:
[----:B------:R-:W-:Y:S05]  /*3ac0*/  BSYNC B1 ;  /* 0x0000000000017941 */ /* 0x000fea0003800000 */
.L_x_102:
[----:B0----5:R-:W-:Y:S01]  /*3ad0*/  FMUL R13, R25, R156 ;  /* 0x0000009c190d7220 */ /* 0x021fe20000400000 */
[----:B------:R-:W-:Y:S01]  /*3ae0*/  ISETP.GT.AND P2, PT, R0, RZ, P1 ;  /* 0x000000ff0000720c */ /* 0x000fe20000f44270 */
[----:B------:R-:W-:Y:S02]  /*3af0*/  BSSY B1, `(.L_x_104) ;  /* 0x0000005000017945 */ /* 0x000fe40003800000 */
[----:B------:R-:W-:-:S05]  /*3b00*/  FFMA R13, R60, R155, R13 ;  /* 0x0000009b3c0d7223 */ /* 0x000fca000000000d */
[----:B------:R0:W-:Y:S05]  /*3b10*/  @P3 STG.E desc[UR36][R4.64+0x120], R13 ;  /* 0x0001200d04003986 */ /* 0x0001ea000c101924 */
[----:B------:R-:W-:Y:S05]  /*3b20*/  @!P2 BRA `(.L_x_105) ;  /* 0x000000000004a947 */ /* 0x000fea0003800000 */
[----:B------:R0:W5:Y:S02]  /*3b30*/  LDG.E.LTC128B R25, desc[UR36][R6.64+0x124] ;  /* 0x0001242406197981 */ /* 0x000164000c1e1920 */
.L_x_105:
[----:B------:R-:W-:Y:S05]  /*3b40*/  BSYNC B1 ;  /* 0x0000000000017941 */ /* 0x000fea0003800000 */
.L_x_104:
[----:B-----5:R-:W-:Y:S01]  /*3b50*/  FMUL R12, R25, R156 ;  /* 0x0000009c190c7220 */ /* 0x020fe20000400000 */
[----:B------:R-:W-:Y:S01]  /*3b60*/  ISETP.GT.AND P0, PT, R0, 0x8, P0 ;  /* 0x000000080000780c */ /* 0x000fe20000704270 */
[----:B------:R-:W-:Y:S02]  /*3b70*/  BSSY B1, `(.L_x_106) ;  /* 0x0000005000017945 */ /* 0x000fe40003800000 */
[----:B------:R-:W-:-:S05]  /*3b80*/  FFMA R61, R61, R155, R12 ;  /* 0x0000009b3d3d7223 */ /* 0x000fca000000000c */
[----:B------:R0:W-:Y:S05]  /*3b90*/  @P2 STG.E desc[UR36][R4.64+0x124], R61 ;  /* 0x0001243d04002986 */ /* 0x0001ea000c101924 */
[----:B------:R-:W-:Y:S05]  /*3ba0*/  @!P0 BRA `(.L_x_107) ;  /* 0x0000000000048947 */ /* 0x000fea0003800000 */
[----:B------:R0:W5:Y:S02]  /*3bb0*/  LDG.E.LTC128B R25, desc[UR36][R8.64+0x120] ;  /* 0x0001202408197981 */ /* 0x000164000c1e1920 */
.L_x_107:
[----:B------:R-:W-:Y:S05]  /*3bc0*/  BSYNC B1 ;  /* 0x0000000000017941 */ /* 0x000fea0003800000 */
.L_x_106:
        /* <DEDUP_REMOVED lines=8> */
.L_x_109:
[----:B------:R-:W-:Y:S05]  /*3c50*/  BSYNC B1 ;  /* 0x0000000000017941 */ /* 0x000fea0003800000 */
.L_x_108:
        /* <DEDUP_REMOVED lines=8> */
.L_x_111:
[----:B------:R-:W-:Y:S05]  /*3ce0*/  BSYNC B1 ;  /* 0x0000000000017941 */ /* 0x000fea0003800000 */
.L_x_110:
[----:B0----5:R-:W-:Y:S01]  /*3cf0*/  FMUL R13, R25, R156 ;  /* 0x0000009c190d7220 */ /* 0x021fe20000400000 */
[----:B------:R-:W-:Y:S01]  /*3d00*/  ISETP.GT.AND P1, PT, R0, RZ, P0 ;  /* 0x000000ff0000720c */ /* 0x000fe20000724270 */
[----:B------:R-:W-:Y:S02]  /*3d10*/  BSSY B1, `(.L_x_112) ;  /* 0x0000005000017945 */ /* 0x000fe40003800000 */
[----:B------:R-:W-:-:S05]  /*3d20*/  FFMA R13, R64, R155, R13 ;  /* 0x0000009b400d7223 */ /* 0x000fca000000000d */
[----:B------:R0:W-:Y:S05]  /*3d30*/  @P3 STG.E desc[UR36][R4.64+0x140], R13 ;  /* 0x0001400d04003986 */ /* 0x0001ea000c101924 */
[----:B------:R-:W-:Y:S05]  /*3d40*/  @!P1 BRA `(.L_x_113) ;  /* 0x0000000000049947 */ /* 0x000fea0003800000 */
[----:B------:R0:W5:Y:S02]  /*3d50*/  LDG.E.LTC128B R25, desc[UR36][R6.64+0x144] ;  /* 0x0001442406197981 */ /* 0x000164000c1e1920 */
.L_x_113:
[----:B------:R-:W-:Y:S05]  /*3d60*/  BSYNC B1 ;  /* 0x0000000000017941 */ /* 0x000fea0003800000 */
.L_x_112:
[----:B-----5:R-:W-:Y:S01]  /*3d70*/  FMUL R12, R25, R156 ;  /* 0x0000009c190c7220 */ /* 0x020fe20000400000 */
[----:B------:R-:W-:Y:S01]  /*3d80*/  ISETP.GT.AND P2, PT, R0, 0x8, P2 ;  /* 0x000000080000780c */ /* 0x000fe20001744270 */
[----:B------:R-:W-:Y:S02]  /*3d90*/  BSSY B1, `(.L_x_114) ;  /* 0x0000005000017945 */ /* 0x000fe40003800000 */
[----:B------:R-:W-:-:S05]  /*3da0*/  FFMA R65, R65, R155, R12 ;  /* 0x0000009b41417223 */ /* 0x000fca000000000c */
[----:B------:R0:W-:Y:S05]  /*3db0*/  @P1 STG.E desc[UR36][R4.64+0x144], R65 ;  /* 0x0001444104001986 */ /* 0x0001ea000c101924 */
[----:B------:R-:W-:Y:S05]  /*3dc0*/  @!P2 BRA `(.L_x_115) ;  /* 0x000000000004a947 */ /* 0x000fea0003800000 */
[----:B------:R0:W5:Y:S02]  /*3dd0*/  LDG.E.LTC128B R25, desc[UR36][R8.64+0x140] ;  /* 0x0001402408197981 */ /* 0x000164000c1e1920 */
.L_x_115:
[----:B------:R-:W-:Y:S05]  /*3de0*/  BSYNC B1 ;  /* 0x0000000000017941 */ /* 0x000fea0003800000 */
.L_x_114:
        /* <DEDUP_REMOVED lines=8> */
.L_x_117:
[----:B------:R-:W-:Y:S05]  /*3e70*/  BSYNC B1 ;  /* 0x0000000000017941 */ /* 0x000fea0003800000 */
.L_x_116:
        /* <DEDUP_REMOVED lines=8> */
.L_x_119:
[----:B------:R-:W-:Y:S05]  /*3f00*/  BSYNC B1 ;  /* 0x0000000000017941 */ /* 0x000fea0003800000 */
.L_x_118:
[----:B0----5:R-:W-:Y:S01]  /*3f10*/  FMUL R13, R25, R156 ;  /* 0x0000009c190d7220 */ /* 0x021fe20000400000 */
[----:B------:R-:W-:Y:S01]  /*3f20*/  ISETP.GT.AND P0, PT, R0, RZ, P2 ;  /* 0x000000ff0000720c */ /* 0x000fe20001704270 */
[----:B------:R-:W-:Y:S02]  /*3f30*/  BSSY B1, `(.L_x_120) ;  /* 0x0000005000017945 */ /* 0x000fe40003800000 */
[----:B------:R-:W-:-:S05]  /*3f40*/  FFMA R13, R68, R155, R13 ;  /* 0x0000009b440d7223 */ /* 0x000fca000000000d */
[----:B------:R0:W-:Y:S05]  /*3f50*/  @P3 STG.E desc[UR36][R4.64+0x160], R13 ;  /* 0x0001600d04003986 */ /* 0x0001ea000c101924 */
[----:B------:R-:W-:Y:S05]  /*3f60*/  @!P0 BRA `(.L_x_121) ;  /* 0x0000000000048947 */ /* 0x000fea0003800000 */
[----:B------:R0:W5:Y:S02]  /*3f70*/  LDG.E.LTC128B R25, desc[UR36][R6.64+0x164] ;  /* 0x0001642406197981 */ /* 0x000164000c1e1920 */
.L_x_121:
[----:B------:R-:W-:Y:S05]  /*3f80*/  BSYNC B1 ;  /* 0x0000000000017941 */ /* 0x000fea0003800000 */
.L_x_120:
[----:B-----5:R-:W-:Y:S01]  /*3f90*/  FMUL R12, R25, R156 ;  /* 0x0000009c190c7220 */ /* 0x020fe20000400000 */
[----:B------:R-:W-:Y:S01]  /*3fa0*/  ISETP.GT.AND P1, PT, R0, 0x8, P1 ;  /* 0x000000080000780c */ /* 0x000fe20000f24270 */
[----:B------:R-:W-:Y:S02]  /*3fb0*/  BSSY B1, `(.L_x_122) ;  /* 0x0000005000017945 */ /* 0x000fe40003800000 */
[----:B------:R-:W-:-:S05]  /*3fc0*/  FFMA R69, R69, R155, R12 ;  /* 0x0000009b45457223 */ /* 0x000fca000000000c */
[----:B------:R0:W-:Y:S05]  /*3fd0*/  @P0 STG.E desc[UR36][R4.64+0x164], R69 ;  /* 0x0001644504000986 */ /* 0x0001ea000c101924 */
[----:B------:R-:W-:Y:S05]  /*3fe0*/  @!P1 BRA `(.L_x_123) ;  /* 0x0000000000049947 */ /* 0x000fea0003800000 */
[----:B------:R0:W5:Y:S02]  /*3ff0*/  LDG.E.LTC128B R25, desc[UR36][R8.64+0x160] ;  /* 0x0001602408197981 */ /* 0x000164000c1e1920 */
.L_x_123:
[----:B------:R-:W-:Y:S05]  /*4000*/  BSYNC B1 ;  /* 0x0000000000017941 */ /* 0x000fea0003800000 */
.L_x_122:
        /* <DEDUP_REMOVED lines=8> */
.L_x_125:
[----:B------:R-:W-:Y:S05]  /*4090*/  BSYNC B1 ;  /* 0x0000000000017941 */ /* 0x000fea0003800000 */
.L_x_124:
        /* <DEDUP_REMOVED lines=8> */
.L_x_127:
[----:B------:R-:W-:Y:S05]  /*4120*/  BSYNC B1 ;  /* 0x0000000000017941 */ /* 0x000fea0003800000 */
.L_x_126:
[----:B0----5:R-:W-:Y:S01]  /*4130*/  FMUL R13, R25, R156 ;  /* 0x0000009c190d7220 */ /* 0x021fe20000400000 */
[----:B------:R-:W-:Y:S01]  /*4140*/  ISETP.GT.AND P2, PT, R0, RZ, P1 ;  /* 0x000000ff0000720c */ /* 0x000fe20000f44270 */
[----:B------:R-:W-:Y:S02]  /*4150*/  BSSY B1, `(.L_x_128) ;  /* 0x0000005000017945 */ /* 0x000fe40003800000 */
[----:B------:R-:W-:-:S05]  /*4160*/  FFMA R13, R72, R155, R13 ;  /* 0x0000009b480d7223 */ /* 0x000fca000000000d */
[----:B------:R0:W-:Y:S05]  /*4170*/  @P3 STG.E desc[UR36][R4.64+0x180], R13 ;  /* 0x0001800d04003986 */ /* 0x0001ea000c101924 */
[----:B------:R-:W-:Y:S05]  /*4180*/  @!P2 BRA `(.L_x_129) ;  /* 0x000000000004a947 */ /* 0x000fea0003800000 */
[----:B------:R0:W5:Y:S02]  /*4190*/  LDG.E.LTC128B R25, desc[UR36][R6.64+0x184] ;  /* 0x0001842406197981 */ /* 0x000164000c1e1920 */
.L_x_129:
[----:B------:R-:W-:Y:S05]  /*41a0*/  BSYNC B1 ;  /* 0x0000000000017941 */ /* 0x000fea0003800000 */
.L_x_128:
[----:B-----5:R-:W-:Y:S01]  /*41b0*/  FMUL R12, R25, R156 ;  /* 0x0000009c190c7220 */ /* 0x020fe20000400000 */
[----:B------:R-:W-:Y:S01]  /*41c0*/  ISETP.GT.AND P0, PT, R0, 0x8, P0 ;  /* 0x000000080000780c */ /* 0x000fe20000704270 */
[----:B------:R-:W-:Y:S02]  /*41d0*/  BSSY B1, `(.L_x_130) ;  /* 0x0000005000017945 */ /* 0x000fe40003800000 */
[----:B------:R-:W-:-:S05]  /*41e0*/  FFMA R73, R73, R155, R12 ;  /* 0x0000009b49497223 */ /* 0x000fca000000000c */
[----:B------:R0:W-:Y:S05]  /*41f0*/  @P2 STG.E desc[UR36][R4.64+0x184], R73 ;  /* 0x0001844904002986 */ /* 0x0001ea000c101924 */
[----:B------:R-:W-:Y:S05]  /*4200*/  @!P0 BRA `(.L_x_131) ;  /* 0x0000000000048947 */ /* 0x000fea0003800000 */
[----:B------:R0:W5:Y:S02]  /*4210*/  LDG.E.LTC128B R25, desc[UR36][R8.64+0x180] ;  /* 0x0001802408197981 */ /* 0x000164000c1e1920 */
.L_x_131:
[----:B------:R-:W-:Y:S05]  /*4220*/  BSYNC B1 ;  /* 0x0000000000017941 */ /* 0x000fea0003800000 */
.L_x_130:
        /* <DEDUP_REMOVED lines=8> */
.L_x_133:
[----:B------:R-:W-:Y:S05]  /*42b0*/  BSYNC B1 ;  /* 0x0000000000017941 */ /* 0x000fea0003800000 */
.L_x_132:
        /* <DEDUP_REMOVED lines=8> */
.L_x_135:
[----:B------:R-:W-:Y:S05]  /*4340*/  BSYNC B1 ;  /* 0x0000000000017941 */ /* 0x000fea0003800000 */
.L_x_134:
[----:B0----5:R-:W-:Y:S01]  /*4350*/  FMUL R13, R25, R156 ;  /* 0x0000009c190d7220 */ /* 0x021fe20000400000 */
[----:B------:R-:W-:Y:S01]  /*4360*/  ISETP.GT.AND P1, PT, R0, RZ, P0 ;  /* 0x000000ff0000720c */ /* 0x000fe20000724270 */
[----:B------:R-:W-:Y:S02]  /*4370*/  BSSY B1, `(.L_x_136) ;  /* 0x0000005000017945 */ /* 0x000fe40003800000 */
[----:B------:R-:W-:-:S05]  /*4380*/  FFMA R13, R76, R155, R13 ;  /* 0x0000009b4c0d7223 */ /* 0x000fca000000000d */
[----:B------:R0:W-:Y:S05]  /*4390*/  @P3 STG.E desc[UR36][R4.64+0x1a0], R13 ;  /* 0x0001a00d04003986 */ /* 0x0001ea000c101924 */
[----:B------:R-:W-:Y:S05]  /*43a0*/  @!P1 BRA `(.L_x_137) ;  /* 0x0000000000049947 */ /* 0x000fea0003800000 */
[----:B------:R0:W5:Y:S02]  /*43b0*/  LDG.E.LTC128B R25, desc[UR36][R6.64+0x1a4] ;  /* 0x0001a42406197981 */ /* 0x000164000c1e1920 */
.L_x_137:
[----:B------:R-:W-:Y:S05]  /*43c0*/  BSYNC B1 ;  /* 0x0000000000017941 */ /* 0x000fea0003800000 */
.L_x_136:
[----:B-----5:R-:W-:Y:S01]  /*43d0*/  FMUL R12, R25, R156 ;  /* 0x0000009c190c7220 */ /* 0x020fe20000400000 */
[----:B------:R-:W-:Y:S01]  /*43e0*/  ISETP.GT.AND P2, PT, R0, 0x8, P2 ;  /* 0x000000080000780c */ /* 0x000fe20001744270 */
[----:B------:R-:W-:Y:S02]  /*43f0*/  BSSY B1, `(.L_x_138) ;  /* 0x0000005000017945 */ /* 0x000fe40003800000 */
[----:B------:R-:W-:-:S05]  /*4400*/  FFMA R77, R77, R155, R12 ;  /* 0x0000009b4d4d7223 */ /* 0x000fca000000000c */
[----:B------:R0:W-:Y:S05]  /*4410*/  @P1 STG.E desc[UR36][R4.64+0x1a4], R77 ;  /* 0x0001a44d04001986 */ /* 0x0001ea000c101924 */
[----:B------:R-:W-:Y:S05]  /*4420*/  @!P2 BRA `(.L_x_139) ;  /* 0x000000000004a947 */ /* 0x000fea0003800000 */
[----:B------:R0:W5:Y:S02]  /*4430*/  LDG.E.LTC128B R25, desc[UR36][R8.64+0x1a0] ;  /* 0x0001a02408197981 */ /* 0x000164000c1e1920 */
.L_x_139:
[----:B------:R-:W-:Y:S05]  /*4440*/  BSYNC B1 ;  /* 0x0000000000017941 */ /* 0x000fea0003800000 */
.L_x_138:
        /* <DEDUP_REMOVED lines=8> */
.L_x_141:
[----:B------:R-:W-:Y:S05]  /*44d0*/  BSYNC B1 ;  /* 0x0000000000017941 */ /* 0x000fea0003800000 */
.L_x_140:
        /* <DEDUP_REMOVED lines=8> */
.L_x_143:
[----:B------:R-:W-:Y:S05]  /*4560*/  BSYNC B1 ;  /* 0x0000000000017941 */ /* 0x000fea0003800000 */
.L_x_142:
[----:B0----5:R-:W-:Y:S01]  /*4570*/  FMUL R13, R25, R156 ;  /* 0x0000009c190d7220 */ /* 0x021fe20000400000 */
[----:B------:R-:W-:Y:S01]  /*4580*/  ISETP.GT.AND P0, PT, R0, RZ, P2 ;  /* 0x000000ff0000720c */ /* 0x000fe20001704270 */
[----:B------:R-:W-:Y:S02]  /*4590*/  BSSY B1, `(.L_x_144) ;  /* 0x0000005000017945 */ /* 0x000fe40003800000 */
[----:B------:R-:W-:-:S05]  /*45a0*/  FFMA R13, R80, R155, R13 ;  /* 0x0000009b500d7223 */ /* 0x000fca000000000d */
[----:B------:R0:W-:Y:S05]  /*45b0*/  @P3 STG.E desc[UR36][R4.64+0x1c0], R13 ;  /* 0x0001c00d04003986 */ /* 0x0001ea000c101924 */
[----:B------:R-:W-:Y:S05]  /*45c0*/  @!P0 BRA `(.L_x_145) ;  /* 0x0000000000048947 */ /* 0x000fea0003800000 */
[----:B------:R0:W5:Y:S02]  /*45d0*/  LDG.E.LTC128B R25, desc[UR36][R6.64+0x1c4] ;  /* 0x0001c42406197981 */ /* 0x000164000c1e1920 */
.L_x_145:
[----:B------:R-:W-:Y:S05]  /*45e0*/  BSYNC B1 ;  /* 0x0000000000017941 */ /* 0x000fea0003800000 */
.L_x_144:
[----:B-----5:R-:W-:Y:S01]  /*45f0*/  FMUL R12, R25, R156 ;  /* 0x0000009c190c7220 */ /* 0x020fe20000400000 */
[----:B------:R-:W-:Y:S01]  /*4600*/  ISETP.GT.AND P1, PT, R0, 0x8, P1 ;  /* 0x000000080000780c */ /* 0x000fe20000f24270 */
[----:B------:R-:W-:Y:S02]  /*4610*/  BSSY B1, `(.L_x_146) ;  /* 0x0000005000017945 */ /* 0x000fe40003800000 */
[----:B------:R-:W-:-:S05]  /*4620*/  FFMA R81, R81, R155, R12 ;  /* 0x0000009b51517223 */ /* 0x000fca000000000c */
[----:B------:R0:W-:Y:S05]  /*4630*/  @P0 STG.E desc[UR36][R4.64+0x1c4], R81 ;  /* 0x0001c45104000986 */ /* 0x0001ea000c101924 */
[----:B------:R-:W-:Y:S05]  /*4640*/  @!P1 BRA `(.L_x_147) ;  /* 0x0000000000049947 */ /* 0x000fea0003800000 */
[----:B------:R0:W5:Y:S02]  /*4650*/  LDG.E.LTC128B R25, desc[UR36][R8.64+0x1c0] ;  /* 0x0001c02408197981 */ /* 0x000164000c1e1920 */
.L_x_147:
[----:B------:R-:W-:Y:S05]  /*4660*/  BSYNC B1 ;  /* 0x0000000000017941 */ /* 0x000fea0003800000 */
.L_x_146:
        /* <DEDUP_REMOVED lines=8> */
.L_x_149:
[----:B------:R-:W-:Y:S05]  /*46f0*/  BSYNC B1 ;  /* 0x0000000000017941 */ /* 0x000fea0003800000 */
.L_x_148:
        /* <DEDUP_REMOVED lines=8> */
.L_x_151:
[----:B------:R-:W-:Y:S05]  /*4780*/  BSYNC B1 ;  /* 0x0000000000017941 */ /* 0x000fea0003800000 */
.L_x_150:
[----:B0----5:R-:W-:Y:S01]  /*4790*/  FMUL R13, R25, R156 ;  /* 0x0000009c190d7220 */ /* 0x021fe20000400000 */
[----:B------:R-:W-:Y:S01]  /*47a0*/  ISETP.GT.AND P2, PT, R0, RZ, P1 ;  /* 0x000000ff0000720c */ /* 0x000fe20000f44270 */
[----:B------:R-:W-:Y:S02]  /*47b0*/  BSSY B1, `(.L_x_152) ;  /* 0x0000005000017945 */ /* 0x000fe40003800000 */
[----:B------:R-:W-:-:S05]  /*47c0*/  FFMA R13, R84, R155, R13 ;  /* 0x0000009b540d7223 */ /* 0x000fca000000000d */
[----:B------:R0:W-:Y:S05]  /*47d0*/  @P3 STG.E desc[UR36][R4.64+0x1e0], R13 ;  /* 0x0001e00d04003986 */ /* 0x0001ea000c101924 */
[----:B------:R-:W-:Y:S05]  /*47e0*/  @!P2 BRA `(.L_x_153) ;  /* 0x000000000004a947 */ /* 0x000fea0003800000 */
[----:B------:R0:W5:Y:S02]  /*47f0*/  LDG.E.LTC128B R25, desc[UR36][R6.64+0x1e4] ;  /* 0x0001e42406197981 */ /* 0x000164000c1e1920 */
.L_x_153:
[----:B------:R-:W-:Y:S05]  /*4800*/  BSYNC B1 ;  /* 0x0000000000017941 */ /* 0x000fea0003800000 */
.L_x_152:
[----:B-----5:R-:W-:Y:S01]  /*4810*/  FMUL R12, R25, R156 ;  /* 0x0000009c190c7220 */ /* 0x020fe20000400000 */
[----:B------:R-:W-:Y:S01]  /*4820*/  ISETP.GT.AND P0, PT, R0, 0x8, P0 ;  /* 0x000000080000780c */ /* 0x000fe20000704270 */
[----:B------:R-:W-:Y:S02]  /*4830*/  BSSY B1, `(.L_x_154) ;  /* 0x0000005000017945 */ /* 0x000fe40003800000 */
[----:B------:R-:W-:-:S05]  /*4840*/  FFMA R85, R85, R155, R12 ;  /* 0x0000009b55557223 */ /* 0x000fca000000000c */
[----:B------:R0:W-:Y:S05]  /*4850*/  @P2 STG.E desc[UR36][R4.64+0x1e4], R85 ;  /* 0x0001e45504002986 */ /* 0x0001ea000c101924 */
[----:B------:R-:W-:Y:S05]  /*4860*/  @!P0 BRA `(.L_x_155) ;  /* 0x0000000000048947 */ /* 0x000fea0003800000 */
[----:B------:R0:W5:Y:S02]  /*4870*/  LDG.E.LTC128B R25, desc[UR36][R8.64+0x1e0] ;  /* 0x0001e02408197981 */ /* 0x000164000c1e1920 */
.L_x_155:
[----:B------:R-:W-:Y:S05]  /*4880*/  BSYNC B1 ;  /* 0x0000000000017941 */ /* 0x000fea0003800000 */
.L_x_154:
        /* <DEDUP_REMOVED lines=8> */
.L_x_157:
[----:B------:R-:W-:Y:S05]  /*4910*/  BSYNC B1 ;  /* 0x0000000000017941 */ /* 0x000fea0003800000 */
.L_x_156:
        /* <DEDUP_REMOVED lines=8> */
.L_x_159:
[----:B------:R-:W-:Y:S05]  /*49a0*/  BSYNC B1 ;  /* 0x0000000000017941 */ /* 0x000fea0003800000 */
.L_x_158:
[----:B0----5:R-:W-:Y:S01]  /*49b0*/  FMUL R13, R25, R156 ;  /* 0x0000009c190d7220 */ /* 0x021fe20000400000 */
[----:B------:R-:W-:Y:S01]  /*49c0*/  ISETP.GT.AND P1, PT, R0, RZ, P0 ;  /* 0x000000ff0000720c */ /* 0x000fe20000724270 */
[----:B------:R-:W-:Y:S02]  /*49d0*/  BSSY B1, `(.L_x_160) ;  /* 0x0000005000017945 */ /* 0x000fe40003800000 */
[----:B------:R-:W-:-:S05]  /*49e0*/  FFMA R13, R88, R155, R13 ;  /* 0x0000009b580d7223 */ /* 0x000fca000000000d */
[----:B------:R0:W-:Y:S05]  /*49f0*/  @P3 STG.E desc[UR36][R4.64+0x200], R13 ;  /* 0x0002000d04003986 */ /* 0x0001ea000c101924 */
[----:B------:R-:W-:Y:S05]  /*4a00*/  @!P1 BRA `(.L_x_161) ;  /* 0x0000000000049947 */ /* 0x000fea0003800000 */
[----:B------:R0:W5:Y:S02]  /*4a10*/  LDG.E.LTC128B R25, desc[UR36][R6.64+0x204] ;  /* 0x0002042406197981 */ /* 0x000164000c1e1920 */
.L_x_161:
[----:B------:R-:W-:Y:S05]  /*4a20*/  BSYNC B1 ;  /* 0x0000000000017941 */ /* 0x000fea0003800000 */
.L_x_160:
[----:B-----5:R-:W-:Y:S01]  /*4a30*/  FMUL R12, R25, R156 ;  /* 0x0000009c190c7220 */ /* 0x020fe20000400000 */
[----:B------:R-:W-:Y:S01]  /*4a40*/  ISETP.GT.AND P2, PT, R0, 0x8, P2 ;  /* 0x000000080000780c */ /* 0x000fe20001744270 */
[----:B------:R-:W-:Y:S02]  /*4a50*/  BSSY B1, `(.L_x_162) ;  /* 0x0000005000017945 */ /* 0x000fe40003800000 */
[----:B------:R-:W-:-:S05]  /*4a60*/  FFMA R89, R89, R155, R12 ;  /* 0x0000009b59597223 */ /* 0x000fca000000000c */
[----:B------:R0:W-:Y:S05]  /*4a70*/  @P1 STG.E desc[UR36][R4.64+0x204], R89 ;  /* 0x0002045904001986 */ /* 0x0001ea000c101924 */
[----:B------:R-:W-:Y:S05]  /*4a80*/  @!P2 BRA `(.L_x_163) ;  /* 0x000000000004a947 */ /* 0x000fea0003800000 */
[----:B------:R0:W5:Y:S02]  /*4a90*/  LDG.E.LTC128B R25, desc[UR36][R8.64+0x200] ;  /* 0x0002002408197981 */ /* 0x000164000c1e1920 */
.L_x_163:
[----:B------:R-:W-:Y:S05]  /*4aa0*/  BSYNC B1 ;  /* 0x0000000000017941 */ /* 0x000fea0003800000 */
.L_x_162:
        /* <DEDUP_REMOVED lines=8> */
.L_x_165:
[----:B------:R-:W-:Y:S05]  /*4b30*/  BSYNC B1 ;  /* 0x0000000000017941 */ /* 0x000fea0003800000 */
.L_x_164:
        /* <DEDUP_REMOVED lines=8> */
.L_x_167:
[----:B------:R-:W-:Y:S05]  /*4bc0*/  BSYNC B1 ;  /* 0x0000000000017941 */ /* 0x000fea0003800000 */
.L_x_166:
[----:B0----5:R-:W-:Y:S01]  /*4bd0*/  FMUL R13, R25, R156 ;  /* 0x0000009c190d7220 */ /* 0x021fe20000400000 */
[----:B------:R-:W-:Y:S01]  /*4be0*/  ISETP.GT.AND P0, PT, R0, RZ, P2 ;  /* 0x000000ff0000720c */ /* 0x000fe20001704270 */
[----:B------:R-:W-:Y:S02]  /*4bf0*/  BSSY B1, `(.L_x_168) ;  /* 0x0000005000017945 */ /* 0x000fe40003800000 */
[----:B------:R-:W-:-:S05]  /*4c00*/  FFMA R13, R92, R155, R13 ;  /* 0x0000009b5c0d7223 */ /* 0x000fca000000000d */
[----:B------:R0:W-:Y:S05]  /*4c10*/  @P3 STG.E desc[UR36][R4.64+0x220], R13 ;  /* 0x0002200d04003986 */ /* 0x0001ea000c101924 */
[----:B------:R-:W-:Y:S05]  /*4c20*/  @!P0 BRA `(.L_x_169) ;  /* 0x0000000000048947 */ /* 0x000fea0003800000 */
[----:B------:R0:W5:Y:S02]  /*4c30*/  LDG.E.LTC128B R25, desc[UR36][R6.64+0x224] ;  /* 0x0002242406197981 */ /* 0x000164000c1e1920 */
.L_x_169:
[----:B------:R-:W-:Y:S05]  /*4c40*/  BSYNC B1 ;  /* 0x0000000000017941 */ /* 0x000fea0003800000 */
.L_x_168:
[----:B-----5:R-:W-:Y:S01]  /*4c50*/  FMUL R12, R25, R156 ;  /* 0x0000009c190c7220 */ /* 0x020fe20000400000 */
[----:B------:R-:W-:Y:S01]  /*4c60*/  ISETP.GT.AND P1, PT, R0, 0x8, P1 ;  /* 0x000000080000780c */ /* 0x000fe20000f24270 */
[----:B------:R-:W-:Y:S02]  /*4c70*/  BSSY B1, `(.L_x_170) ;  /* 0x0000005000017945 */ /* 0x000fe40003800000 */
[----:B------:R-:W-:-:S05]  /*4c80*/  FFMA R93, R93, R155, R12 ;  /* 0x0000009b5d5d7223 */ /* 0x000fca000000000c */
[----:B------:R0:W-:Y:S05]  /*4c90*/  @P0 STG.E desc[UR36][R4.64+0x224], R93 ;  /* 0x0002245d04000986 */ /* 0x0001ea000c101924 */
[----:B------:R-:W-:Y:S05]  /*4ca0*/  @!P1 BRA `(.L_x_171) ;  /* 0x0000000000049947 */ /* 0x000fea0003800000 */
[----:B------:R0:W5:Y:S02]  /*4cb0*/  LDG.E.LTC128B R25, desc[UR36][R8.64+0x220] ;  /* 0x0002202408197981 */ /* 0x000164000c1e1920 */
.L_x_171:
[----:B------:R-:W-:Y:S05]  /*4cc0*/  BSYNC B1 ;  /* 0x0000000000017941 */ /* 0x000fea0003800000 */
.L_x_170:
        /* <DEDUP_REMOVED lines=8> */
.L_x_173:
[----:B------:R-:W-:Y:S05]  /*4d50*/  BSYNC B1 ;  /* 0x0000000000017941 */ /* 0x000fea0003800000 */
.L_x_172:
        /* <DEDUP_REMOVED lines=8> */
.L_x_175:
[----:B------:R-:W-:Y:S05]  /*4de0*/  BSYNC B1 ;  /* 0x0000000000017941 */ /* 0x000fea0003800000 */
.L_x_174:
[----:B0----5:R-:W-:Y:S01]  /*4df0*/  FMUL R13, R25, R156 ;  /* 0x0000009c190d7220 */ /* 0x021fe20000400000 */
[----:B------:R-:W-:Y:S01]  /*4e00*/  ISETP.GT.AND P2, PT, R0, RZ, P1 ;  /* 0x000000ff0000720c */ /* 0x000fe20000f44270 */
[----:B------:R-:W-:Y:S02]  /*4e10*/  BSSY B1, `(.L_x_176) ;  /* 0x0000005000017945 */ /* 0x000fe40003800000 */
[----:B------:R-:W-:-:S05]  /*4e20*/  FFMA R13, R96, R155, R13 ;  /* 0x0000009b600d7223 */ /* 0x000fca000000000d */
[----:B------:R0:W-:Y:S05]  /*4e30*/  @P3 STG.E desc[UR36][R4.64+0x240], R13 ;  /* 0x0002400d04003986 */ /* 0x0001ea000c101924 */
[----:B------:R-:W-:Y:S05]  /*4e40*/  @!P2 BRA `(.L_x_177) ;  /* 0x000000000004a947 */ /* 0x000fea0003800000 */
[----:B------:R0:W5:Y:S02]  /*4e50*/  LDG.E.LTC128B R25, desc[UR36][R6.64+0x244] ;  /* 0x0002442406197981 */ /* 0x000164000c1e1920 */
.L_x_177:
[----:B------:R-:W-:Y:S05]  /*4e60*/  BSYNC B1 ;  /* 0x0000000000017941 */ /* 0x000fea0003800000 */
.L_x_176:
[----:B-----5:R-:W-:Y:S01]  /*4e70*/  FMUL R12, R25, R156 ;  /* 0x0000009c190c7220 */ /* 0x020fe20000400000 */
[----:B------:R-:W-:Y:S01]  /*4e80*/  ISETP.GT.AND P0, PT, R0, 0x8, P0 ;  /* 0x000000080000780c */ /* 0x000fe20000704270 */
[----:B------:R-:W-:Y:S02]  /*4e90*/  BSSY B1, `(.L_x_178) ;  /* 0x0000005000017945 */ /* 0x000fe40003800000 */
[----:B------:R-:W-:-:S05]  /*4ea0*/  FFMA R97, R97, R155, R12 ;  /* 0x0000009b61617223 */ /* 0x000fca000000000c */
[----:B------:R0:W-:Y:S05]  /*4eb0*/  @P2 STG.E desc[UR36][R4.64+0x244], R97 ;  /* 0x0002446104002986 */ /* 0x0001ea000c101924 */
[----:B------:R-:W-:Y:S05]  /*4ec0*/  @!P0 BRA `(.L_x_179) ;  /* 0x0000000000048947 */ /* 0x000fea0003800000 */
[----:B------:R0:W5:Y:S02]  /*4ed0*/  LDG.E.LTC128B R25, desc[UR36][R8.64+0x240] ;  /* 0x0002402408197981 */ /* 0x000164000c1e1920 */
.L_x_179:
[----:B------:R-:W-:Y:S05]  /*4ee0*/  BSYNC B1 ;  /* 0x0000000000017941 */ /* 0x000fea0003800000 */
.L_x_178:
        /* <DEDUP_REMOVED lines=8> */
.L_x_181:
[----:B------:R-:W-:Y:S05]  /*4f70*/  BSYNC B1 ;  /* 0x0000000000017941 */ /* 0x000fea0003800000 */
.L_x_180:
        /* <DEDUP_REMOVED lines=8> */
.L_x_183:
[----:B------:R-:W-:Y:S05]  /*5000*/  BSYNC B1 ;  /* 0x0000000000017941 */ /* 0x000fea0003800000 */
.L_x_182:
[----:B0----5:R-:W-:Y:S01]  /*5010*/  FMUL R13, R25, R156 ;  /* 0x0000009c190d7220 */ /* 0x021fe20000400000 */
[----:B------:R-:W-:Y:S01]  /*5020*/  ISETP.GT.AND P1, PT, R0, RZ, P0 ;  /* 0x000000ff0000720c */ /* 0x000fe20000724270 */
[----:B------:R-:W-:Y:S02]  /*5030*/  BSSY B1, `(.L_x_184) ;  /* 0x0000005000017945 */ /* 0x000fe40003800000 */
[----:B------:R-:W-:-:S05]  /*5040*/  FFMA R13, R100, R155, R13 ;  /* 0x0000009b640d7223 */ /* 0x000fca000000000d */
[----:B------:R0:W-:Y:S05]  /*5050*/  @P3 STG.E desc[UR36][R4.64+0x260], R13 ;  /* 0x0002600d04003986 */ /* 0x0001ea000c101924 */
[----:B------:R-:W-:Y:S05]  /*5060*/  @!P1 BRA `(.L_x_185) ;  /* 0x0000000000049947 */ /* 0x000fea0003800000 */
[----:B------:R0:W5:Y:S02]  /*5070*/  LDG.E.LTC128B R25, desc[UR36][R6.64+0x264] ;  /* 0x0002642406197981 */ /* 0x000164000c1e1920 */
.L_x_185:
[----:B------:R-:W-:Y:S05]  /*5080*/  BSYNC B1 ;  /* 0x0000000000017941 */ /* 0x000fea0003800000 */
.L_x_184:
[----:B-----5:R-:W-:Y:S01]  /*5090*/  FMUL R12, R25, R156 ;  /* 0x0000009c190c7220 */ /* 0x020fe20000400000 */
[----:B------:R-:W-:Y:S01]  /*50a0*/  ISETP.GT.AND P2, PT, R0, 0x8, P2 ;  /* 0x000000080000780c */ /* 0x000fe20001744270 */
[----:B------:R-:W-:Y:S02]  /*50b0*/  BSSY B1, `(.L_x_186) ;  /* 0x0000005000017945 */ /* 0x000fe40003800000 */
[----:B------:R-:W-:-:S05]  /*50c0*/  FFMA R101, R101, R155, R12 ;  /* 0x0000009b65657223 */ /* 0x000fca000000000c */
[----:B------:R0:W-:Y:S05]  /*50d0*/  @P1 STG.E desc[UR36][R4.64+0x264], R101 ;  /* 0x0002646504001986 */ /* 0x0001ea000c101924 */
[----:B------:R-:W-:Y:S05]  /*50e0*/  @!P2 BRA `(.L_x_187) ;  /* 0x000000000004a947 */ /* 0x000fea0003800000 */
[----:B------:R0:W5:Y:S02]  /*50f0*/  LDG.E.LTC128B R25, desc[UR36][R8.64+0x260] ;  /* 0x0002602408197981 */ /* 0x000164000c1e1920 */
.L_x_187:
[----:B------:R-:W-:Y:S05]  /*5100*/  BSYNC B1 ;  /* 0x0000000000017941 */ /* 0x000fea0003800000 */
.L_x_186:
        /* <DEDUP_REMOVED lines=8> */
.L_x_189:
[----:B------:R-:W-:Y:S05]  /*5190*/  BSYNC B1 ;  /* 0x0000000000017941 */ /* 0x000fea0003800000 */
.L_x_188:
        /* <DEDUP_REMOVED lines=8> */
.L_x_191:
[----:B------:R-:W-:Y:S05]  /*5220*/  BSYNC B1 ;  /* 0x0000000000017941 */ /* 0x000fea0003800000 */
.L_x_190:
[----:B0----5:R-:W-:Y:S01]  /*5230*/  FMUL R13, R25, R156 ;  /* 0x0000009c190d7220 */ /* 0x021fe20000400000 */
[----:B------:R-:W-:Y:S01]  /*5240*/  ISETP.GT.AND P0, PT, R0, RZ, P2 ;  /* 0x000000ff0000720c */ /* 0x000fe20001704270 */
[----:B------:R-:W-:Y:S02]  /*5250*/  BSSY B1, `(.L_x_192) ;  /* 0x0000005000017945 */ /* 0x000fe40003800000 */
[----:B------:R-:W-:-:S05]  /*5260*/  FFMA R13, R104, R155, R13 ;  /* 0x0000009b680d7223 */ /* 0x000fca000000000d */
[----:B------:R0:W-:Y:S05]  /*5270*/  @P3 STG.E desc[UR36][R4.64+0x280], R13 ;  /* 0x0002800d04003986 */ /* 0x0001ea000c101924 */
[----:B------:R-:W-:Y:S05]  /*5280*/  @!P0 BRA `(.L_x_193) ;  /* 0x0000000000048947 */ /* 0x000fea0003800000 */
[----:B------:R0:W5:Y:S02]  /*5290*/  LDG.E.LTC128B R25, desc[UR36][R6.64+0x284] ;  /* 0x0002842406197981 */ /* 0x000164000c1e1920 */
.L_x_193:
[----:B------:R-:W-:Y:S05]  /*52a0*/  BSYNC B1 ;  /* 0x0000000000017941 */ /* 0x000fea0003800000 */
.L_x_192:
[----:B-----5:R-:W-:Y:S01]  /*52b0*/  FMUL R12, R25, R156 ;  /* 0x0000009c190c7220 */ /* 0x020fe20000400000 */
[----:B------:R-:W-:Y:S01]  /*52c0*/  ISETP.GT.AND P1, PT, R0, 0x8, P1 ;  /* 0x000000080000780c */ /* 0x000fe20000f24270 */
[----:B------:R-:W-:Y:S02]  /*52d0*/  BSSY B1, `(.L_x_194) ;  /* 0x0000005000017945 */ /* 0x000fe40003800000 */
[----:B------:R-:W-:-:S05]  /*52e0*/  FFMA R105, R105, R155, R12 ;  /* 0x0000009b69697223 */ /* 0x000fca000000000c */
[----:B------:R0:W-:Y:S05]  /*52f0*/  @P0 STG.E desc[UR36][R4.64+0x284], R105 ;  /* 0x0002846904000986 */ /* 0x0001ea000c101924 */
[----:B------:R-:W-:Y:S05]  /*5300*/  @!P1 BRA `(.L_x_195) ;  /* 0x0000000000049947 */ /* 0x000fea0003800000 */
[----:B------:R0:W5:Y:S02]  /*5310*/  LDG.E.LTC128B R25, desc[UR36][R8.64+0x280] ;  /* 0x0002802408197981 */ /* 0x000164000c1e1920 */
.L_x_195:
[----:B------:R-:W-:Y:S05]  /*5320*/  BSYNC B1 ;  /* 0x0000000000017941 */ /* 0x000fea0003800000 */
.L_x_194:
        /* <DEDUP_REMOVED lines=8> */
.L_x_197:
[----:B------:R-:W-:Y:S05]  /*53b0*/  BSYNC B1 ;  /* 0x0000000000017941 */ /* 0x000fea0003800000 */
.L_x_196:
        /* <DEDUP_REMOVED lines=8> */
.L_x_199:
[----:B------:R-:W-:Y:S05]  /*5440*/  BSYNC B1 ;  /* 0x0000000000017941 */ /* 0x000fea0003800000 */
.L_x_198:
[----:B0----5:R-:W-:Y:S01]  /*5450*/  FMUL R13, R25, R156 ;  /* 0x0000009c190d7220 */ /* 0x021fe20000400000 */
[----:B------:R-:W-:Y:S01]  /*5460*/  ISETP.GT.AND P2, PT, R0, RZ, P1 ;  /* 0x000000ff0000720c */ /* 0x000fe20000f44270 */
[----:B------:R-:W-:Y:S02]  /*5470*/  BSSY B1, `(.L_x_200) ;  /* 0x0000005000017945 */ /* 0x000fe40003800000 */
[----:B------:R-:W-:-:S05]  /*5480*/  FFMA R13, R108, R155, R13 ;  /* 0x0000009b6c0d7223 */ /* 0x000fca000000000d */
[----:B------:R0:W-:Y:S05]  /*5490*/  @P3 STG.E desc[UR36][R4.64+0x2a0], R13 ;  /* 0x0002a00d04003986 */ /* 0x0001ea000c101924 */
[----:B------:R-:W-:Y:S05]  /*54a0*/  @!P2 BRA `(.L_x_201) ;  /* 0x000000000004a947 */ /* 0x000fea0003800000 */
[----:B------:R0:W5:Y:S02]  /*54b0*/  LDG.E.LTC128B R25, desc[UR36][R6.64+0x2a4] ;  /* 0x0002a42406197981 */ /* 0x000164000c1e1920 */
.L_x_201:
[----:B------:R-:W-:Y:S05]  /*54c0*/  BSYNC B1 ;  /* 0x0000000000017941 */ /* 0x000fea0003800000 */
.L_x_200:
[----:B-----5:R-:W-:Y:S01]  /*54d0*/  FMUL R12, R25, R156 ;  /* 0x0000009c190c7220 */ /* 0x020fe20000400000 */
[----:B------:R-:W-:Y:S01]  /*54e0*/  ISETP.GT.AND P0, PT, R0, 0x8, P0 ;  /* 0x000000080000780c */ /* 0x000fe20000704270 */
[----:B------:R-:W-:Y:S02]  /*54f0*/  BSSY B1, `(.L_x_202) ;  /* 0x0000005000017945 */ /* 0x000fe40003800000 */
[----:B------:R-:W-:-:S05]  /*5500*/  FFMA R109, R109, R155, R12 ;  /* 0x0000009b6d6d7223 */ /* 0x000fca000000000c */
[----:B------:R0:W-:Y:S05]  /*5510*/  @P2 STG.E desc[UR36][R4.64+0x2a4], R109 ;  /* 0x0002a46d04002986 */ /* 0x0001ea000c101924 */
[----:B------:R-:W-:Y:S05]  /*5520*/  @!P0 BRA `(.L_x_203) ;  /* 0x0000000000048947 */ /* 0x000fea0003800000 */
[----:B------:R0:W5:Y:S02]  /*5530*/  LDG.E.LTC128B R25, desc[UR36][R8.64+0x2a0] ;  /* 0x0002a02408197981 */ /* 0x000164000c1e1920 */
.L_x_203:
[----:B------:R-:W-:Y:S05]  /*5540*/  BSYNC B1 ;  /* 0x0000000000017941 */ /* 0x000fea0003800000 */
.L_x_202:
        /* <DEDUP_REMOVED lines=8> */
.L_x_205:
[----:B------:R-:W-:Y:S05]  /*55d0*/  BSYNC B1 ;  /* 0x0000000000017941 */ /* 0x000fea0003800000 */
.L_x_204:
        /* <DEDUP_REMOVED lines=8> */
.L_x_207:
[----:B------:R-:W-:Y:S05]  /*5660*/  BSYNC B1 ;  /* 0x0000000000017941 */ /* 0x000fea0003800000 */
.L_x_206:
[----:B0----5:R-:W-:Y:S01]  /*5670*/  FMUL R13, R25, R156 ;  /* 0x0000009c190d7220 */ /* 0x021fe20000400000 */
[----:B------:R-:W-:Y:S01]  /*5680*/  ISETP.GT.AND P1, PT, R0, RZ, P0 ;  /* 0x000000ff0000720c */ /* 0x000fe20000724270 */
[----:B------:R-:W-:Y:S02]  /*5690*/  BSSY B1, `(.L_x_208) ;  /* 0x0000005000017945 */ /* 0x000fe40003800000 */
[----:B------:R-:W-:-:S05]  /*56a0*/  FFMA R13, R112, R155, R13 ;  /* 0x0000009b700d7223 */ /* 0x000fca000000000d */
[----:B------:R0:W-:Y:S05]  /*56b0*/  @P3 STG.E desc[UR36][R4.64+0x2c0], R13 ;  /* 0x0002c00d04003986 */ /* 0x0001ea000c101924 */
[----:B------:R-:W-:Y:S05]  /*56c0*/  @!P1 BRA `(.L_x_209) ;  /* 0x0000000000049947 */ /* 0x000fea0003800000 */
[----:B------:R0:W5:Y:S02]  /*56d0*/  LDG.E.LTC128B R25, desc[UR36][R6.64+0x2c4] ;  /* 0x0002c42406197981 */ /* 0x000164000c1e1920 */
.L_x_209:
[----:B------:R-:W-:Y:S05]  /*56e0*/  BSYNC B1 ;  /* 0x0000000000017941 */ /* 0x000fea0003800000 */
.L_x_208:
[----:B-----5:R-:W-:Y:S01]  /*56f0*/  FMUL R12, R25, R156 ;  /* 0x0000009c190c7220 */ /* 0x020fe20000400000 */
[----:B------:R-:W-:Y:S01]  /*5700*/  ISETP.GT.AND P2, PT, R0, 0x8, P2 ;  /* 0x000000080000780c */ /* 0x000fe20001744270 */
[----:B------:R-:W-:Y:S02]  /*5710*/  BSSY B1, `(.L_x_210) ;  /* 0x0000005000017945 */ /* 0x000fe40003800000 */
[----:B------:R-:W-:-:S05]  /*5720*/  FFMA R113, R113, R155, R12 ;  /* 0x0000009b71717223 */ /* 0x000fca000000000c */
[----:B------:R0:W-:Y:S05]  /*5730*/  @P1 STG.E desc[UR36][R4.64+0x2c4], R113 ;  /* 0x0002c47104001986 */ /* 0x0001ea000c101924 */
[----:B------:R-:W-:Y:S05]  /*5740*/  @!P2 BRA `(.L_x_211) ;  /* 0x000000000004a947 */ /* 0x000fea0003800000 */
[----:B------:R0:W5:Y:S02]  /*5750*/  LDG.E.LTC128B R25, desc[UR36][R8.64+0x2c0] ;  /* 0x0002c02408197981 */ /* 0x000164000c1e1920 */
.L_x_211:
[----:B------:R-:W-:Y:S05]  /*5760*/  BSYNC B1 ;  /* 0x0000000000017941 */ /* 0x000fea0003800000 */
.L_x_210:
        /* <DEDUP_REMOVED lines=8> */
.L_x_213:
[----:B------:R-:W-:Y:S05]  /*57f0*/  BSYNC B1 ;  /* 0x0000000000017941 */ /* 0x000fea0003800000 */
.L_x_212:
        /* <DEDUP_REMOVED lines=8> */
.L_x_215:
[----:B------:R-:W-:Y:S05]  /*5880*/  BSYNC B1 ;  /* 0x0000000000017941 */ /* 0x000fea0003800000 */
.L_x_214:
[----:B0----5:R-:W-:Y:S01]  /*5890*/  FMUL R13, R25, R156 ;  /* 0x0000009c190d7220 */ /* 0x021fe20000400000 */
[----:B------:R-:W-:Y:S01]  /*58a0*/  ISETP.GT.AND P0, PT, R0, RZ, P2 ;  /* 0x000000ff0000720c */ /* 0x000fe20001704270 */
[----:B------:R-:W-:Y:S02]  /*58b0*/  BSSY B1, `(.L_x_216) ;  /* 0x0000005000017945 */ /* 0x000fe40003800000 */
[----:B------:R-:W-:-:S05]  /*58c0*/  FFMA R13, R116, R155, R13 ;  /* 0x0000009b740d7223 */ /* 0x000fca000000000d */
[----:B------:R0:W-:Y:S05]  /*58d0*/  @P3 STG.E desc[UR36][R4.64+0x2e0], R13 ;  /* 0x0002e00d04003986 */ /* 0x0001ea000c101924 */
[----:B------:R-:W-:Y:S05]  /*58e0*/  @!P0 BRA `(.L_x_217) ;  /* 0x0000000000048947 */ /* 0x000fea0003800000 */
[----:B------:R0:W5:Y:S02]  /*58f0*/  LDG.E.LTC128B R25, desc[UR36][R6.64+0x2e4] ;  /* 0x0002e42406197981 */ /* 0x000164000c1e1920 */
.L_x_217:
[----:B------:R-:W-:Y:S05]  /*5900*/  BSYNC B1 ;  /* 0x0000000000017941 */ /* 0x000fea0003800000 */
.L_x_216:
[----:B-----5:R-:W-:Y:S01]  /*5910*/  FMUL R12, R25, R156 ;  /* 0x0000009c190c7220 */ /* 0x020fe20000400000 */
[----:B------:R-:W-:Y:S01]  /*5920*/  ISETP.GT.AND P1, PT, R0, 0x8, P1 ;  /* 0x000000080000780c */ /* 0x000fe20000f24270 */
[----:B------:R-:W-:Y:S02]  /*5930*/  BSSY B1, `(.L_x_218) ;  /* 0x0000005000017945 */ /* 0x000fe40003800000 */
[----:B------:R-:W-:-:S05]  /*5940*/  FFMA R117, R117, R155, R12 ;  /* 0x0000009b75757223 */ /* 0x000fca000000000c */
[----:B------:R0:W-:Y:S05]  /*5950*/  @P0 STG.E desc[UR36][R4.64+0x2e4], R117 ;  /* 0x0002e47504000986 */ /* 0x0001ea000c101924 */
[----:B------:R-:W-:Y:S05]  /*5960*/  @!P1 BRA `(.L_x_219) ;  /* 0x0000000000049947 */ /* 0x000fea0003800000 */
[----:B------:R0:W5:Y:S02]  /*5970*/  LDG.E.LTC128B R25, desc[UR36][R8.64+0x2e0] ;  /* 0x0002e02408197981 */ /* 0x000164000c1e1920 */
.L_x_219:
[----:B------:R-:W-:Y:S05]  /*5980*/  BSYNC B1 ;  /* 0x0000000000017941 */ /* 0x000fea0003800000 */
.L_x_218:
        /* <DEDUP_REMOVED lines=8> */
.L_x_221:
[----:B------:R-:W-:Y:S05]  /*5a10*/  BSYNC B1 ;  /* 0x0000000000017941 */ /* 0x000fea0003800000 */
.L_x_220:
        /* <DEDUP_REMOVED lines=8> */
.L_x_223:
[----:B------:R-:W-:Y:S05]  /*5aa0*/  BSYNC B1 ;  /* 0x0000000000017941 */ /* 0x000fea0003800000 */
.L_x_222:
[----:B0----5:R-:W-:Y:S01]  /*5ab0*/  FMUL R13, R25, R156 ;  /* 0x0000009c190d7220 */ /* 0x021fe20000400000 */
[----:B------:R-:W-:Y:S01]  /*5ac0*/  ISETP.GT.AND P2, PT, R0, RZ, P1 ;  /* 0x000000ff0000720c */ /* 0x000fe20000f44270 */
[----:B------:R-:W-:Y:S02]  /*5ad0*/  BSSY B1, `(.L_x_224) ;  /* 0x0000005000017945 */ /* 0x000fe40003800000 */
[----:B------:R-:W-:-:S05]  /*5ae0*/  FFMA R13, R120, R155, R13 ;  /* 0x0000009b780d7223 */ /* 0x000fca000000000d */
[----:B------:R0:W-:Y:S05]  /*5af0*/  @P3 STG.E desc[UR36][R4.64+0x300], R13 ;  /* 0x0003000d04003986 */ /* 0x0001ea000c101924 */
[----:B------:R-:W-:Y:S05]  /*5b00*/  @!P2 BRA `(.L_x_225) ;  /* 0x000000000004a947 */ /* 0x000fea0003800000 */
[----:B------:R0:W5:Y:S02]  /*5b10*/  LDG.E.LTC128B R25, desc[UR36][R6.64+0x304] ;  /* 0x0003042406197981 */ /* 0x000164000c1e1920 */
.L_x_225:
[----:B------:R-:W-:Y:S05]  /*5b20*/  BSYNC B1 ;  /* 0x0000000000017941 */ /* 0x000fea0003800000 */
.L_x_224:
[----:B-----5:R-:W-:Y:S01]  /*5b30*/  FMUL R12, R25, R156 ;  /* 0x0000009c190c7220 */ /* 0x020fe20000400000 */
[----:B------:R-:W-:Y:S01]  /*5b40*/  ISETP.GT.AND P0, PT, R0, 0x8, P0 ;  /* 0x000000080000780c */ /* 0x000fe20000704270 */
[----:B------:R-:W-:Y:S02]  /*5b50*/  BSSY B1, `(.L_x_226) ;  /* 0x0000005000017945 */ /* 0x000fe40003800000 */
[----:B------:R-:W-:-:S05]  /*5b60*/  FFMA R121, R121, R155, R12 ;  /* 0x0000009b79797223 */ /* 0x000fca000000000c */
[----:B------:R0:W-:Y:S05]  /*5b70*/  @P2 STG.E desc[UR36][R4.64+0x304], R121 ;  /* 0x0003047904002986 */ /* 0x0001ea000c101924 */
[----:B------:R-:W-:Y:S05]  /*5b80*/  @!P0 BRA `(.L_x_227) ;  /* 0x0000000000048947 */ /* 0x000fea0003800000 */
[----:B------:R0:W5:Y:S02]  /*5b90*/  LDG.E.LTC128B R25, desc[UR36][R8.64+0x300] ;  /* 0x0003002408197981 */ /* 0x000164000c1e1920 */
.L_x_227:
[----:B------:R-:W-:Y:S05]  /*5ba0*/  BSYNC B1 ;  /* 0x0000000000017941 */ /* 0x000fea0003800000 */
.L_x_226:
        /* <DEDUP_REMOVED lines=8> */
.L_x_229:
[----:B------:R-:W-:Y:S05]  /*5c30*/  BSYNC B1 ;  /* 0x0000000000017941 */ /* 0x000fea0003800000 */
.L_x_228:
        /* <DEDUP_REMOVED lines=8> */
.L_x_231:
[----:B------:R-:W-:Y:S05]  /*5cc0*/  BSYNC B1 ;  /* 0x0000000000017941 */ /* 0x000fea0003800000 */
.L_x_230:
[----:B0----5:R-:W-:Y:S01]  /*5cd0*/  FMUL R13, R25, R156 ;  /* 0x0000009c190d7220 */ /* 0x021fe20000400000 */
[----:B------:R-:W-:Y:S01]  /*5ce0*/  ISETP.GT.AND P1, PT, R0, RZ, P0 ;  /* 0x000000ff0000720c */ /* 0x000fe20000724270 */
[----:B------:R-:W-:Y:S02]  /*5cf0*/  BSSY B1, `(.L_x_232) ;  /* 0x0000005000017945 */ /* 0x000fe40003800000 */
[----:B------:R-:W-:-:S05]  /*5d00*/  FFMA R13, R124, R155, R13 ;  /* 0x0000009b7c0d7223 */ /* 0x000fca000000000d */
[----:B------:R0:W-:Y:S05]  /*5d10*/  @P3 STG.E desc[UR36][R4.64+0x320], R13 ;  /* 0x0003200d04003986 */ /* 0x0001ea000c101924 */
[----:B------:R-:W-:Y:S05]  /*5d20*/  @!P1 BRA `(.L_x_233) ;  /* 0x0000000000049947 */ /* 0x000fea0003800000 */
[----:B------:R0:W5:Y:S02]  /*5d30*/  LDG.E.LTC128B R25, desc[UR36][R6.64+0x324] ;  /* 0x0003242406197981 */ /* 0x000164000c1e1920 */
.L_x_233:
[----:B------:R-:W-:Y:S05]  /*5d40*/  BSYNC B1 ;  /* 0x0000000000017941 */ /* 0x000fea0003800000 */
.L_x_232:
[----:B-----5:R-:W-:Y:S01]  /*5d50*/  FMUL R12, R25, R156 ;  /* 0x0000009c190c7220 */ /* 0x020fe20000400000 */
[----:B------:R-:W-:Y:S01]  /*5d60*/  ISETP.GT.AND P2, PT, R0, 0x8, P2 ;  /* 0x000000080000780c */ /* 0x000fe20001744270 */
[----:B------:R-:W-:Y:S02]  /*5d70*/  BSSY B1, `(.L_x_234) ;  /* 0x0000005000017945 */ /* 0x000fe40003800000 */
[----:B------:R-:W-:-:S05]  /*5d80*/  FFMA R125, R125, R155, R12 ;  /* 0x0000009b7d7d7223 */ /* 0x000fca000000000c */
[----:B------:R0:W-:Y:S05]  /*5d90*/  @P1 STG.E desc[UR36][R4.64+0x324], R125 ;  /* 0x0003247d04001986 */ /* 0x0001ea000c101924 */
[----:B------:R-:W-:Y:S05]  /*5da0*/  @!P2 BRA `(.L_x_235) ;  /* 0x000000000004a947 */ /* 0x000fea0003800000 */
[----:B------:R0:W5:Y:S02]  /*5db0*/  LDG.E.LTC128B R25, desc[UR36][R8.64+0x320] ;  /* 0x0003202408197981 */ /* 0x000164000c1e1920 */
.L_x_235:
[----:B------:R-:W-:Y:S05]  /*5dc0*/  BSYNC B1 ;  /* 0x0000000000017941 */ /* 0x000fea0003800000 */
.L_x_234:
        /* <DEDUP_REMOVED lines=8> */
.L_x_237:
[----:B------:R-:W-:Y:S05]  /*5e50*/  BSYNC B1 ;  /* 0x0000000000017941 */ /* 0x000fea0003800000 */
.L_x_236:
        /* <DEDUP_REMOVED lines=8> */
.L_x_239:
[----:B------:R-:W-:Y:S05]  /*5ee0*/  BSYNC B1 ;  /* 0x0000000000017941 */ /* 0x000fea0003800000 */
.L_x_238:
[----:B0----5:R-:W-:Y:S01]  /*5ef0*/  FMUL R13, R25, R156 ;  /* 0x0000009c190d7220 */ /* 0x021fe20000400000 */
[----:B------:R-:W-:Y:S01]  /*5f00*/  ISETP.GT.AND P0, PT, R0, RZ, P2 ;  /* 0x000000ff0000720c */ /* 0x000fe20001704270 */
[----:B------:R-:W-:Y:S02]  /*5f10*/  BSSY B1, `(.L_x_240) ;  /* 0x0000005000017945 */ /* 0x000fe40003800000 */
[----:B------:R-:W-:-:S05]  /*5f20*/  FFMA R13, R128, R155, R13 ;  /* 0x0000009b800d7223 */ /* 0x000fca000000000d */
[----:B------:R0:W-:Y:S05]  /*5f30*/  @P3 STG.E desc[UR36][R4.64+0x340], R13 ;  /* 0x0003400d04003986 */ /* 0x0001ea000c101924 */
[----:B------:R-:W-:Y:S05]  /*5f40*/  @!P0 BRA `(.L_x_241) ;  /* 0x0000000000048947 */ /* 0x000fea0003800000 */
[----:B------:R0:W5:Y:S02]  /*5f50*/  LDG.E.LTC128B R25, desc[UR36][R6.64+0x344] ;  /* 0x0003442406197981 */ /* 0x000164000c1e1920 */
.L_x_241:
[----:B------:R-:W-:Y:S05]  /*5f60*/  BSYNC B1 ;  /* 0x0000000000017941 */ /* 0x000fea0003800000 */
.L_x_240:
[----:B-----5:R-:W-:Y:S01]  /*5f70*/  FMUL R12, R25, R156 ;  /* 0x0000009c190c7220 */ /* 0x020fe20000400000 */
[----:B------:R-:W-:Y:S01]  /*5f80*/  ISETP.GT.AND P1, PT, R0, 0x8, P1 ;  /* 0x000000080000780c */ /* 0x000fe20000f24270 */
[----:B------:R-:W-:Y:S02]  /*5f90*/  BSSY B1, `(.L_x_242) ;  /* 0x0000005000017945 */ /* 0x000fe40003800000 */
[----:B------:R-:W-:-:S05]  /*5fa0*/  FFMA R129, R129, R155, R12 ;  /* 0x0000009b81817223 */ /* 0x000fca000000000c */
[----:B------:R0:W-:Y:S05]  /*5fb0*/  @P0 STG.E desc[UR36][R4.64+0x344], R129 ;  /* 0x0003448104000986 */ /* 0x0001ea000c101924 */
[----:B------:R-:W-:Y:S05]  /*5fc0*/  @!P1 BRA `(.L_x_243) ;  /* 0x0000000000049947 */ /* 0x000fea0003800000 */
[----:B------:R0:W5:Y:S02]  /*5fd0*/  LDG.E.LTC128B R25, desc[UR36][R8.64+0x340] ;  /* 0x0003402408197981 */ /* 0x000164000c1e1920 */
.L_x_243:
[----:B------:R-:W-:Y:S05]  /*5fe0*/  BSYNC B1 ;  /* 0x0000000000017941 */ /* 0x000fea0003800000 */
.L_x_242:
        /* <DEDUP_REMOVED lines=8> */
.L_x_245:
[----:B------:R-:W-:Y:S05]  /*6070*/  BSYNC B1 ;  /* 0x0000000000017941 */ /* 0x000fea0003800000 */
.L_x_244:
        /* <DEDUP_REMOVED lines=8> */
.L_x_247:
[----:B------:R-:W-:Y:S05]  /*6100*/  BSYNC B1 ;  /* 0x0000000000017941 */ /* 0x000fea0003800000 */
.L_x_246:
[----:B0----5:R-:W-:Y:S01]  /*6110*/  FMUL R13, R25, R156 ;  /* 0x0000009c190d7220 */ /* 0x021fe20000400000 */
[----:B------:R-:W-:Y:S01]  /*6120*/  ISETP.GT.AND P2, PT, R0, RZ, P1 ;  /* 0x000000ff0000720c */ /* 0x000fe20000f44270 */
[----:B------:R-:W-:Y:S02]  /*6130*/  BSSY B1, `(.L_x_248) ;  /* 0x0000005000017945 */ /* 0x000fe40003800000 */
[----:B------:R-:W-:-:S05]  /*6140*/  FFMA R13, R132, R155, R13 ;  /* 0x0000009b840d7223 */ /* 0x000fca000000000d */
[----:B------:R0:W-:Y:S05]  /*6150*/  @P3 STG.E desc[UR36][R4.64+0x360], R13 ;  /* 0x0003600d04003986 */ /* 0x0001ea000c101924 */
[----:B------:R-:W-:Y:S05]  /*6160*/  @!P2 BRA `(.L_x_249) ;  /* 0x000000000004a947 */ /* 0x000fea0003800000 */
[----:B------:R0:W5:Y:S02]  /*6170*/  LDG.E.LTC128B R25, desc[UR36][R6.64+0x364] ;  /* 0x0003642406197981 */ /* 0x000164000c1e1920 */
.L_x_249:
[----:B------:R-:W-:Y:S05]  /*6180*/  BSYNC B1 ;  /* 0x0000000000017941 */ /* 0x000fea0003800000 */
.L_x_248:
[----:B-----5:R-:W-:Y:S01]  /*6190*/  FMUL R12, R25, R156 ;  /* 0x0000009c190c7220 */ /* 0x020fe20000400000 */
[----:B------:R-:W-:Y:S01]  /*61a0*/  ISETP.GT.AND P0, PT, R0, 0x8, P0 ;  /* 0x000000080000780c */ /* 0x000fe20000704270 */
[----:B------:R-:W-:Y:S02]  /*61b0*/  BSSY B1, `(.L_x_250) ;  /* 0x0000005000017945 */ /* 0x000fe40003800000 */
[----:B------:R-:W-:-:S05]  /*61c0*/  FFMA R133, R133, R155, R12 ;  /* 0x0000009b85857223 */ /* 0x000fca000000000c */
[----:B------:R0:W-:Y:S05]  /*61d0*/  @P2 STG.E desc[UR36][R4.64+0x364], R133 ;  /* 0x0003648504002986 */ /* 0x0001ea000c101924 */
[----:B------:R-:W-:Y:S05]  /*61e0*/  @!P0 BRA `(.L_x_251) ;  /* 0x0000000000048947 */ /* 0x000fea0003800000 */
[----:B------:R0:W5:Y:S02]  /*61f0*/  LDG.E.LTC128B R25, desc[UR36][R8.64+0x360] ;  /* 0x0003602408197981 */ /* 0x000164000c1e1920 */
.L_x_251:
[----:B------:R-:W-:Y:S05]  /*6200*/  BSYNC B1 ;  /* 0x0000000000017941 */ /* 0x000fea0003800000 */
.L_x_250:
        /* <DEDUP_REMOVED lines=8> */
.L_x_253:
[----:B------:R-:W-:Y:S05]  /*6290*/  BSYNC B1 ;  /* 0x0000000000017941 */ /* 0x000fea0003800000 */
.L_x_252:
        /* <DEDUP_REMOVED lines=8> */
.L_x_255:
[----:B------:R-:W-:Y:S05]  /*6320*/  BSYNC B1 ;  /* 0x0000000000017941 */ /* 0x000fea0003800000 */
.L_x_254:
[----:B0----5:R-:W-:Y:S01]  /*6330*/  FMUL R13, R25, R156 ;  /* 0x0000009c190d7220 */ /* 0x021fe20000400000 */
[----:B------:R-:W-:Y:S01]  /*6340*/  ISETP.GT.AND P1, PT, R0, RZ, P0 ;  /* 0x000000ff0000720c */ /* 0x000fe20000724270 */
[----:B------:R-:W-:Y:S02]  /*6350*/  BSSY B1, `(.L_x_256) ;  /* 0x0000005000017945 */ /* 0x000fe40003800000 */
[----:B------:R-:W-:-:S05]  /*6360*/  FFMA R13, R136, R155, R13 ;  /* 0x0000009b880d7223 */ /* 0x000fca000000000d */
[----:B------:R0:W-:Y:S05]  /*6370*/  @P3 STG.E desc[UR36][R4.64+0x380], R13 ;  /* 0x0003800d04003986 */ /* 0x0001ea000c101924 */
[----:B------:R-:W-:Y:S05]  /*6380*/  @!P1 BRA `(.L_x_257) ;  /* 0x0000000000049947 */ /* 0x000fea0003800000 */
[----:B------:R0:W5:Y:S02]  /*6390*/  LDG.E.LTC128B R25, desc[UR36][R6.64+0x384] ;  /* 0x0003842406197981 */ /* 0x000164000c1e1920 */
.L_x_257:
[----:B------:R-:W-:Y:S05]  /*63a0*/  BSYNC B1 ;  /* 0x0000000000017941 */ /* 0x000fea0003800000 */
.L_x_256:
[----:B-----5:R-:W-:Y:S01]  /*63b0*/  FMUL R12, R25, R156 ;  /* 0x0000009c190c7220 */ /* 0x020fe20000400000 */
[----:B------:R-:W-:Y:S01]  /*63c0*/  ISETP.GT.AND P2, PT, R0, 0x8, P2 ;  /* 0x000000080000780c */ /* 0x000fe20001744270 */
[----:B------:R-:W-:Y:S02]  /*63d0*/  BSSY B1, `(.L_x_258) ;  /* 0x0000005000017945 */ /* 0x000fe40003800000 */
[----:B------:R-:W-:-:S05]  /*63e0*/  FFMA R137, R137, R155, R12 ;  /* 0x0000009b89897223 */ /* 0x000fca000000000c */
[----:B------:R0:W-:Y:S05]  /*63f0*/  @P1 STG.E desc[UR36][R4.64+0x384], R137 ;  /* 0x0003848904001986 */ /* 0x0001ea000c101924 */
[----:B------:R-:W-:Y:S05]  /*6400*/  @!P2 BRA `(.L_x_259) ;  /* 0x000000000004a947 */ /* 0x000fea0003800000 */
[----:B------:R0:W5:Y:S02]  /*6410*/  LDG.E.LTC128B R25, desc[UR36][R8.64+0x380] ;  /* 0x0003802408197981 */ /* 0x000164000c1e1920 */
.L_x_259:
[----:B------:R-:W-:Y:S05]  /*6420*/  BSYNC B1 ;  /* 0x0000000000017941 */ /* 0x000fea0003800000 */
.L_x_258:
        /* <DEDUP_REMOVED lines=8> */
.L_x_261:
[----:B------:R-:W-:Y:S05]  /*64b0*/  BSYNC B1 ;  /* 0x0000000000017941 */ /* 0x000fea0003800000 */
.L_x_260:
        /* <DEDUP_REMOVED lines=8> */
.L_x_263:
[----:B------:R-:W-:Y:S05]  /*6540*/  BSYNC B1 ;  /* 0x0000000000017941 */ /* 0x000fea0003800000 */
.L_x_262:
[----:B0----5:R-:W-:Y:S01]  /*6550*/  FMUL R13, R25, R156 ;  /* 0x0000009c190d7220 */ /* 0x021fe20000400000 */
[----:B------:R-:W-:Y:S01]  /*6560*/  ISETP.GT.AND P0, PT, R0, RZ, P2 ;  /* 0x000000ff0000720c */ /* 0x000fe20001704270 */
[----:B------:R-:W-:Y:S02]  /*6570*/  BSSY B1, `(.L_x_264) ;  /* 0x0000005000017945 */ /* 0x000fe40003800000 */
[----:B------:R-:W-:-:S05]  /*6580*/  FFMA R13, R140, R155, R13 ;  /* 0x0000009b8c0d7223 */ /* 0x000fca000000000d */
[----:B------:R0:W-:Y:S05]  /*6590*/  @P3 STG.E desc[UR36][R4.64+0x3a0], R13 ;  /* 0x0003a00d04003986 */ /* 0x0001ea000c101924 */
[----:B------:R-:W-:Y:S05]  /*65a0*/  @!P0 BRA `(.L_x_265) ;  /* 0x0000000000048947 */ /* 0x000fea0003800000 */
[----:B------:R0:W5:Y:S02]  /*65b0*/  LDG.E.LTC128B R25, desc[UR36][R6.64+0x3a4] ;  /* 0x0003a42406197981 */ /* 0x000164000c1e1920 */
.L_x_265:
[----:B------:R-:W-:Y:S05]  /*65c0*/  BSYNC B1 ;  /* 0x0000000000017941 */ /* 0x000fea0003800000 */
.L_x_264:
[----:B-----5:R-:W-:Y:S01]  /*65d0*/  FMUL R12, R25, R156 ;  /* 0x0000009c190c7220 */ /* 0x020fe20000400000 */
[----:B------:R-:W-:Y:S01]  /*65e0*/  ISETP.GT.AND P1, PT, R0, 0x8, P1 ;  /* 0x000000080000780c */ /* 0x000fe20000f24270 */
[----:B------:R-:W-:Y:S02]  /*65f0*/  BSSY B1, `(.L_x_266) ;  /* 0x0000005000017945 */ /* 0x000fe40003800000 */
[----:B------:R-:W-:-:S05]  /*6600*/  FFMA R141, R141, R155, R12 ;  /* 0x0000009b8d8d7223 */ /* 0x000fca000000000c */
[----:B------:R0:W-:Y:S05]  /*6610*/  @P0 STG.E desc[UR36][R4.64+0x3a4], R141 ;  /* 0x0003a48d04000986 */ /* 0x0001ea000c101924 */
[----:B------:R-:W-:Y:S05]  /*6620*/  @!P1 BRA `(.L_x_267) ;  /* 0x0000000000049947 */ /* 0x000fea0003800000 */
[----:B------:R0:W5:Y:S02]  /*6630*/  LDG.E.LTC128B R25, desc[UR36][R8.64+0x3a0] ;  /* 0x0003a02408197981 */ /* 0x000164000c1e1920 */
.L_x_267:
[----:B------:R-:W-:Y:S05]  /*6640*/  BSYNC B1 ;  /* 0x0000000000017941 */ /* 0x000fea0003800000 */
.L_x_266:
        /* <DEDUP_REMOVED lines=8> */
.L_x_269:
[----:B------:R-:W-:Y:S05]  /*66d0*/  BSYNC B1 ;  /* 0x0000000000017941 */ /* 0x000fea0003800000 */
.L_x_268:
        /* <DEDUP_REMOVED lines=8> */
.L_x_271:
[----:B------:R-:W-:Y:S05]  /*6760*/  BSYNC B1 ;  /* 0x0000000000017941 */ /* 0x000fea0003800000 */
.L_x_270:
[----:B0----5:R-:W-:Y:S01]  /*6770*/  FMUL R13, R25, R156 ;  /* 0x0000009c190d7220 */ /* 0x021fe20000400000 */
[----:B------:R-:W-:Y:S01]  /*6780*/  ISETP.GT.AND P2, PT, R0, RZ, P1 ;  /* 0x000000ff0000720c */ /* 0x000fe20000f44270 */
[----:B------:R-:W-:Y:S02]  /*6790*/  BSSY B1, `(.L_x_272) ;  /* 0x0000005000017945 */ /* 0x000fe40003800000 */
[----:B------:R-:W-:-:S05]  /*67a0*/  FFMA R13, R144, R155, R13 ;  /* 0x0000009b900d7223 */ /* 0x000fca000000000d */
[----:B------:R0:W-:Y:S05]  /*67b0*/  @P3 STG.E desc[UR36][R4.64+0x3c0], R13 ;  /* 0x0003c00d04003986 */ /* 0x0001ea000c101924 */
[----:B------:R-:W-:Y:S05]  /*67c0*/  @!P2 BRA `(.L_x_273) ;  /* 0x000000000004a947 */ /* 0x000fea0003800000 */
[----:B------:R0:W5:Y:S02]  /*67d0*/  LDG.E.LTC128B R25, desc[UR36][R6.64+0x3c4] ;  /* 0x0003c42406197981 */ /* 0x000164000c1e1920 */
.L_x_273:
[----:B------:R-:W-:Y:S05]  /*67e0*/  BSYNC B1 ;  /* 0x0000000000017941 */ /* 0x000fea0003800000 */
.L_x_272:
[----:B-----5:R-:W-:Y:S01]  /*67f0*/  FMUL R12, R25, R156 ;  /* 0x0000009c190c7220 */ /* 0x020fe20000400000 */
[----:B------:R-:W-:Y:S01]  /*6800*/  ISETP.GT.AND P0, PT, R0, 0x8, P0 ;  /* 0x000000080000780c */ /* 0x000fe20000704270 */
[----:B------:R-:W-:Y:S02]  /*6810*/  BSSY B1, `(.L_x_274) ;  /* 0x0000005000017945 */ /* 0x000fe40003800000 */
[----:B------:R-:W-:-:S05]  /*6820*/  FFMA R145, R145, R155, R12 ;  /* 0x0000009b91917223 */ /* 0x000fca000000000c */
[----:B------:R0:W-:Y:S05]  /*6830*/  @P2 STG.E desc[UR36][R4.64+0x3c4], R145 ;  /* 0x0003c49104002986 */ /* 0x0001ea000c101924 */
[----:B------:R-:W-:Y:S05]  /*6840*/  @!P0 BRA `(.L_x_275) ;  /* 0x0000000000048947 */ /* 0x000fea0003800000 */
[----:B------:R0:W5:Y:S02]  /*6850*/  LDG.E.LTC128B R25, desc[UR36][R8.64+0x3c0] ;  /* 0x0003c02408197981 */ /* 0x000164000c1e1920 */
.L_x_275:
[----:B------:R-:W-:Y:S05]  /*6860*/  BSYNC B1 ;  /* 0x0000000000017941 */ /* 0x000fea0003800000 */
.L_x_274:
        /* <DEDUP_REMOVED lines=8> */
.L_x_277:
[----:B------:R-:W-:Y:S05]  /*68f0*/  BSYNC B1 ;  /* 0x0000000000017941 */ /* 0x000fea0003800000 */
.L_x_276:
        /* <DEDUP_REMOVED lines=8> */
.L_x_279:
[----:B------:R-:W-:Y:S05]  /*6980*/  BSYNC B1 ;  /* 0x0000000000017941 */ /* 0x000fea0003800000 */
.L_x_278:
[----:B-----5:R-:W-:Y:S01]  /*6990*/  FMUL R3, R25, R156 ;  /* 0x0000009c19037220 */ /* 0x020fe20000400000 */
[----:B------:R-:W-:Y:S01]  /*69a0*/  ISETP.GT.AND P1, PT, R0, RZ, P0 ;  /* 0x000000ff0000720c */ /* 0x000fe20000724270 */
[----:B------:R-:W-:Y:S02]  /*69b0*/  BSSY B1, `(.L_x_280) ;  /* 0x0000005000017945 */ /* 0x000fe40003800000 */
[----:B------:R-:W-:-:S05]  /*69c0*/  FFMA R3, R148, R155, R3 ;  /* 0x0000009b94037223 */ /* 0x000fca0000000003 */
[----:B------:R0:W-:Y:S05]  /*69d0*/  @P3 STG.E desc[UR36][R4.64+0x3e0], R3 ;  /* 0x0003e00304003986 */ /* 0x0001ea000c101924 */
[----:B------:R-:W-:Y:S05]  /*69e0*/  @!P1 BRA `(.L_x_281) ;  /* 0x0000000000049947 */ /* 0x000fea0003800000 */
[----:B------:R0:W5:Y:S02]  /*69f0*/  LDG.E.LTC128B R25, desc[UR36][R6.64+0x3e4] ;  /* 0x0003e42406197981 */ /* 0x000164000c1e1920 */
.L_x_281:
[----:B------:R-:W-:Y:S05]  /*6a00*/  BSYNC B1 ;  /* 0x0000000000017941 */ /* 0x000fea0003800000 */
.L_x_280:
[----:B0---45:R-:W-:Y:S01]  /*6a10*/  FMUL R6, R25, R156 ;  /* 0x0000009c19067220 */ /* 0x031fe20000400000 */
[----:B------:R-:W-:Y:S01]  /*6a20*/  ISETP.GT.AND P2, PT, R0, 0x8, P2 ;  /* 0x000000080000780c */ /* 0x000fe20001744270 */
[----:B------:R-:W-:Y:S02]  /*6a30*/  BSSY B1, `(.L_x_282) ;  /* 0x0000005000017945 */ /* 0x000fe40003800000 */
[----:B------:R-:W-:-:S05]  /*6a40*/  FFMA R149, R149, R155, R6 ;  /* 0x0000009b95957223 */ /* 0x000fca0000000006 */
[----:B------:R0:W-:Y:S05]  /*6a50*/  @P1 STG.E desc[UR36][R4.64+0x3e4], R149 ;  /* 0x0003e49504001986 */ /* 0x0001ea000c101924 */
[----:B------:R-:W-:Y:S05]  /*6a60*/  @!P2 BRA `(.L_x_283) ;  /* 0x000000000004a947 */ /* 0x000fea0003800000 */
[----:B------:R4:W5:Y:S02]  /*6a70*/  LDG.E.LTC128B R25, desc[UR36][R8.64+0x3e0] ;  /* 0x0003e02408197981 */ /* 0x000964000c1e1920 */
.L_x_283:
[----:B------:R-:W-:Y:S05]  /*6a80*/  BSYNC B1 ;  /* 0x0000000000017941 */ /* 0x000fea0003800000 */
.L_x_282:
[----:B-----5:R-:W-:Y:S01]  /*6a90*/  FMUL R3, R25, R156 ;  /* 0x0000009c19037220 */ /* 0x020fe20000400000 */
[----:B01----:R-:W-:Y:S01]  /*6aa0*/  @P2 IMAD.MOV.U32 R4, RZ, RZ, R10 ;  /* 0x000000ffff042224 */ /* 0x003fe200078e000a */
[----:B------:R-:W-:Y:S01]  /*6ab0*/  ISETP.GT.AND P0, PT, R0, 0x8, P0 ;  /* 0x000000080000780c */ /* 0x000fe20000704270 */
[----:B------:R-:W-:Y:S02]  /*6ac0*/  @P2 IMAD.MOV.U32 R5, RZ, RZ, R11 ;  /* 0x000000ffff052224 */ /* 0x000fe400078e000b */
[----:B------:R-:W-:Y:S01]  /*6ad0*/  FFMA R3, R150, R155, R3 ;  /* 0x0000009b96037223 */ /* 0x000fe20000000003 */
[----:B------:R-:W-:Y:S04]  /*6ae0*/  BSSY B1, `(.L_x_284) ;  /* 0x0000004000017945 */ /* 0x000fe80003800000 */
[----:B------:R0:W-:Y:S05]  /*6af0*/  @P2 STG.E desc[UR36][R4.64+0x3e0], R3 ;  /* 0x0003e00304002986 */ /* 0x0001ea000c101924 */
[----:B------:R-:W-:Y:S05]  /*6b00*/  @!P0 BRA `(.L_x_285) ;  /* 0x0000000000048947 */ /* 0x000fea0003800000 */
[----:B------:R1:W5:Y:S02]  /*6b10*/  LDG.E.LTC128B R25, desc[UR36][R8.64+0x3e4] ;  /* 0x0003e42408197981 */ /* 0x000364000c1e1920 */
.L_x_285:
[----:B------:R-:W-:Y:S05]  /*6b20*/  BSYNC B1 ;  /* 0x0000000000017941 */ /* 0x000fea0003800000 */
.L_x_284:
[----:B-----5:R-:W-:-:S04]  /*6b30*/  FMUL R0, R25, R156 ;  /* 0x0000009c19007220 */ /* 0x020fc80000400000 */
[----:B------:R-:W-:Y:S01]  /*6b40*/  FFMA R151, R151, R155, R0 ;  /* 0x0000009b97977223 */ /* 0x000fe20000000000 */
[----:B------:R-:W-:Y:S06]  /*6b50*/  @!P0 BRA `(.L_x_286) ;  /* 0x0000001c00208947 */ /* 0x000fec0003800000 */
[----:B------:R0:W-:Y:S01]  /*6b60*/  STG.E desc[UR36][R10.64+0x3e4], R151 ;  /* 0x0003e4970a007986 */ /* 0x0001e2000c101924 */
[----:B------:R-:W-:Y:S05]  /*6b70*/  BRA `(.L_x_286) ;  /* 0x0000001c00187947 */ /* 0x000fea0003800000 */
.L_x_33:
[----:B------:R-:W-:Y:S01]  /*6b80*/  ISETP.GT.AND P3, PT, R3, 0x1, PT ;  /* 0x000000010300780c */ /* 0x000fe20003f64270 */
[----:B------:R-:W-:Y:S01]  /*6b90*/  ULDC.64 UR4, c[0x0][0x5c0] ;  /* 0x0001700000047ab9 */ /* 0x000fe20000000a00 */
[-C--:B------:R-:W-:Y:S01]  /*6ba0*/  FMUL R9, R24, R155.reuse ;  /* 0x0000009b18097220 */ /* 0x080fe20000400000 */
[----:B------:R-:W-:Y:S01]  /*6bb0*/  LEA R4, P1, R162, UR4, 0x2 ;  /* 0x00000004a2047c11 */ /* 0x000fe2000f8210ff */
[-C--:B------:R-:W-:Y:S01]  /*6bc0*/  FMUL R25, R25, R155.reuse ;  /* 0x0000009b19197220 */ /* 0x080fe20000400000 */
[----:B------:R-:W-:Y:S01]  /*6bd0*/  ISETP.GT.AND P2, PT, R0, RZ, P3 ;  /* 0x000000ff0000720c */ /* 0x000fe20001f44270 */
[-C--:B------:R-:W-:Y:S01]  /*6be0*/  FMUL R27, R27, R155.reuse ;  /* 0x0000009b1b1b7220 */ /* 0x080fe20000400000 */
[----:B------:R-:W-:Y:S01]  /*6bf0*/  LEA.HI.X R5, R162, UR5, R171, 0x2, P1 ;  /* 0x00000005a2057c11 */ /* 0x000fe200088f14ab */
[-C--:B------:R-:W-:Y:S01]  /*6c00*/  FMUL R29, R29, R155.reuse ;  /* 0x0000009b1d1d7220 */ /* 0x080fe20000400000 */
[----:B------:R-:W-:Y:S01]  /*6c10*/  ISETP.GT.AND P0, PT, R0, 0x8, P0 ;  /* 0x000000080000780c */ /* 0x000fe20000704270 */
[-C--:B------:R-:W-:Y:S01]  /*6c20*/  FMUL R31, R31, R155.reuse ;  /* 0x0000009b1f1f7220 */ /* 0x080fe20000400000 */
[----:B------:R-:W-:Y:S01]  /*6c30*/  ISETP.GT.AND P5, PT, R3, 0x8, PT ;  /* 0x000000080300780c */ /* 0x000fe20003fa4270 */
[----:B------:R0:W-:Y:S01]  /*6c40*/  @P4 STG.E desc[UR36][R4.64], R9 ;  /* 0x0000000904004986 */ /* 0x0001e2000c101924 */
[C---:B------:R-:W-:Y:S01]  /*6c50*/  SHF.L.U64.HI R11, R10.reuse, 0x5, R11 ;  /* 0x000000050a0b7819 */ /* 0x040fe2000001020b */
[-C--:B------:R-:W-:Y:S01]  /*6c60*/  FMUL R33, R33, R155.reuse ;  /* 0x0000009b21217220 */ /* 0x080fe20000400000 */
[----:B------:R-:W-:Y:S01]  /*6c70*/  LEA R6, P1, R10, R4, 0x5 ;  /* 0x000000040a067211 */ /* 0x000fe200078228ff */
[-C--:B------:R-:W-:Y:S01]  /*6c80*/  FMUL R35, R35, R155.reuse ;  /* 0x0000009b23237220 */ /* 0x080fe20000400000 */
[C---:B------:R-:W-:Y:S01]  /*6c90*/  ISETP.GT.AND P3, PT, R0.reuse, 0x8, P3 ;  /* 0x000000080000780c */ /* 0x040fe20001f64270 */
[----:B------:R-:W-:Y:S01]  /*6ca0*/  @P2 STG.E desc[UR36][R4.64+0x4], R25 ;  /* 0x0000041904002986 */ /* 0x000fe2000c101924 */
[----:B------:R-:W-:Y:S01]  /*6cb0*/  ISETP.GT.AND P4, PT, R3, 0x9, PT ;  /* 0x000000090300780c */ /* 0x000fe20003f84270 */
[----:B------:R-:W-:Y:S01]  /*6cc0*/  IMAD.X R7, R11, 0x1, R5, P1 ;  /* 0x000000010b077824 */ /* 0x000fe200008e0605 */
[----:B------:R-:W-:Y:S01]  /*6cd0*/  ISETP.GT.AND P2, PT, R0, RZ, P5 ;  /* 0x000000ff0000720c */ /* 0x000fe20002f44270 */
[-C--:B------:R-:W-:Y:S01]  /*6ce0*/  FMUL R11, R28, R155.reuse ;  /* 0x0000009b1c0b7220 */ /* 0x080fe20000400000 */
[----:B------:R-:W-:Y:S01]  /*6cf0*/  ISETP.GT.AND P1, PT, R0, RZ, P4 ;  /* 0x000000ff0000720c */ /* 0x000fe20002724270 */
[-C--:B0-----:R-:W-:Y:S01]  /*6d00*/  FMUL R9, R26, R155.reuse ;  /* 0x0000009b1a097220 */ /* 0x081fe20000400000 */
[C---:B------:R-:W-:Y:S01]  /*6d10*/  ISETP.GT.AND P4, PT, R0.reuse, 0x8, P4 ;  /* 0x000000080000780c */ /* 0x040fe20002784270 */
[-C--:B------:R-:W-:Y:S01]  /*6d20*/  FMUL R37, R37, R155.reuse ;  /* 0x0000009b25257220 */ /* 0x080fe20000400000 */
[-C--:B------:R-:W-:Y:S01]  /*6d30*/  FMUL R39, R39, R155.reuse ;  /* 0x0000009b27277220 */ /* 0x080fe20000400000 */
[-C--:B------:R-:W-:Y:S01]  /*6d40*/  FMUL R41, R41, R155.reuse ;  /* 0x0000009b29297220 */ /* 0x080fe20000400000 */
[----:B------:R0:W-:Y:S01]  /*6d50*/  @P0 STG.E desc[UR36][R6.64], R9 ;  /* 0x0000000906000986 */ /* 0x0001e2000c101924 */
[C---:B------:R-:W-:Y:S01]  /*6d60*/  ISETP.GT.AND P0, PT, R0.reuse, 0x8, P5 ;  /* 0x000000080000780c */ /* 0x040fe20002f04270 */
[-C--:B------:R-:W-:Y:S01]  /*6d70*/  FMUL R43, R43, R155.reuse ;  /* 0x0000009b2b2b7220 */ /* 0x080fe20000400000 */
[C---:B------:R-:W-:Y:S01]  /*6d80*/  ISETP.GT.AND P5, PT, R3.reuse, 0x10, PT ;  /* 0x000000100300780c */ /* 0x040fe20003fa4270 */
[----:B------:R-:W-:Y:S01]  /*6d90*/  @P3 STG.E desc[UR36][R6.64+0x4], R27 ;  /* 0x0000041b06003986 */ /* 0x000fe2000c101924 */
[----:B------:R-:W-:Y:S01]  /*6da0*/  ISETP.GT.AND P3, PT, R3, 0x11, PT ;  /* 0x000000110300780c */ /* 0x000fe20003f64270 */
[-C--:B------:R-:W-:Y:S01]  /*6db0*/  FMUL R45, R45, R155.reuse ;  /* 0x0000009b2d2d7220 */ /* 0x080fe20000400000 */
[-C--:B------:R-:W-:Y:S01]  /*6dc0*/  FMUL R47, R47, R155.reuse ;  /* 0x0000009b2f2f7220 */ /* 0x080fe20000400000 */
[----:B------:R1:W-:Y:S01]  /*6dd0*/  @P2 STG.E desc[UR36][R4.64+0x20], R11 ;  /* 0x0000200b04002986 */ /* 0x0003e2000c101924 */
[----:B------:R-:W-:Y:S01]  /*6de0*/  ISETP.GT.AND P2, PT, R0, RZ, P5 ;  /* 0x000000ff0000720c */ /* 0x000fe20002f44270 */
[-C--:B------:R-:W-:Y:S01]  /*6df0*/  FMUL R49, R49, R155.reuse ;  /* 0x0000009b31317220 */ /* 0x080fe20000400000 */
[-C--:B------:R-:W-:Y:S01]  /*6e00*/  FMUL R51, R51, R155.reuse ;  /* 0x0000009b33337220 */ /* 0x080fe20000400000 */
[----:B------:R-:W-:Y:S01]  /*6e10*/  @P1 STG.E desc[UR36][R4.64+0x24], R29 ;  /* 0x0000241d04001986 */ /* 0x000fe2000c101924 */
[-C--:B0-----:R-:W-:Y:S01]  /*6e20*/  FMUL R9, R30, R155.reuse ;  /* 0x0000009b1e097220 */ /* 0x081fe20000400000 */
[C---:B------:R-:W-:Y:S01]  /*6e30*/  ISETP.GT.AND P1, PT, R0.reuse, RZ, P3 ;  /* 0x000000ff0000720c */ /* 0x040fe20001f24270 */
[-C--:B------:R-:W-:Y:S01]  /*6e40*/  FMUL R53, R53, R155.reuse ;  /* 0x0000009b35357220 */ /* 0x080fe20000400000 */
[C---:B------:R-:W-:Y:S01]  /*6e50*/  ISETP.GT.AND P3, PT, R0.reuse, 0x8, P3 ;  /* 0x000000080000780c */ /* 0x040fe20001f64270 */
[-C--:B------:R-:W-:Y:S01]  /*6e60*/  FMUL R55, R55, R155.reuse ;  /* 0x0000009b37377220 */ /* 0x080fe20000400000 */
[----:B------:R0:W-:Y:S01]  /*6e70*/  @P0 STG.E desc[UR36][R6.64+0x20], R9 ;  /* 0x0000200906000986 */ /* 0x0001e2000c101924 */
[----:B------:R-:W-:Y:S01]  /*6e80*/  ISETP.GT.AND P0, PT, R0, 0x8, P5 ;  /* 0x000000080000780c */ /* 0x000fe20002f04270 */
[-C--:B-1----:R-:W-:Y:S01]  /*6e90*/  FMUL R11, R32, R155.reuse ;  /* 0x0000009b200b7220 */ /* 0x082fe20000400000 */
        /* <DEDUP_REMOVED lines=143> */
[----:B-1----:R-:W-:Y:S01]  /*7790*/  FMUL R11, R64, R155 ;  /* 0x0000009b400b7220 */ /* 0x002fe20000400000 */
[C---:B------:R-:W-:Y:S01]  /*77a0*/  ISETP.GT.AND P5, PT, R3.reuse, 0x58, PT ;  /* 0x000000580300780c */ /* 0x040fe20003fa4270 */
[----:B------:R-:W-:Y:S01]  /*77b0*/  @P4 STG.E desc[UR36][R6.64+0x124], R63 ;  /* 0x0001243f06004986 */ /* 0x000fe2000c101924 */
[----:B------:R-:W-:-:S03]  /*77c0*/  ISETP.GT.AND P4, PT, R3, 0x59, PT ;  /* 0x000000590300780c */ /* 0x000fc60003f84270 */
[----:B------:R1:W-:Y:S01]  /*77d0*/  @P2 STG.E desc[UR36][R4.64+0x140], R11 ;  /* 0x0001400b04002986 */ /* 0x0003e2000c101924 */
[----:B------:R-:W-:-:S03]  /*77e0*/  ISETP.GT.AND P2, PT, R0, RZ, P5 ;  /* 0x000000ff0000720c */ /* 0x000fc60002f44270 */
[----:B------:R-:W-:Y:S01]  /*77f0*/  @P1 STG.E desc[UR36][R4.64+0x144], R65 ;  /* 0x0001444104001986 */ /* 0x000fe2000c101924 */
[-C--:B0-----:R-:W-:Y:S01]  /*7800*/  FMUL R9, R66, R155.reuse ;  /* 0x0000009b42097220 */ /* 0x081fe20000400000 */
[C---:B------:R-:W-:Y:S02]  /*7810*/  ISETP.GT.AND P1, PT, R0.reuse, RZ, P4 ;  /* 0x000000ff0000720c */ /* 0x040fe40002724270 */
[C---:B------:R-:W-:Y:S02]  /*7820*/  ISETP.GT.AND P4, PT, R0.reuse, 0x8, P4 ;  /* 0x000000080000780c */ /* 0x040fe40002784270 */
        /* <DEDUP_REMOVED lines=93> */
[----:B------:R-:W-:Y:S01]  /*7e00*/  ISETP.GT.AND P1, PT, R0, RZ, P4 ;  /* 0x000000ff0000720c */ /* 0x000fe20002724270 */
[----:B0-----:R-:W-:Y:S01]  /*7e10*/  FMUL R9, R98, R155 ;  /* 0x0000009b62097220 */ /* 0x001fe20000400000 */
[----:B------:R-:W-:-:S04]  /*7e20*/  ISETP.GT.AND P4, PT, R0, 0x8, P4 ;  /* 0x000000080000780c */ /* 0x000fc80002784270 */
[----:B------:R0:W-:Y:S01]  /*7e30*/  @P0 STG.E desc[UR36][R6.64+0x240], R9 ;  /* 0x0002400906000986 */ /* 0x0001e2000c101924 */
[----:B-1----:R-:W-:Y:S01]  /*7e40*/  FMUL R11, R100, R155 ;  /* 0x0000009b640b7220 */ /* 0x002fe20000400000 */
[----:B------:R-:W-:Y:S02]  /*7e50*/  ISETP.GT.AND P0, PT, R0, 0x8, P5 ;  /* 0x000000080000780c */ /* 0x000fe40002f04270 */
[----:B------:R-:W-:Y:S01]  /*7e60*/  @P3 STG.E desc[UR36][R6.64+0x244], R99 ;  /* 0x0002446306003986 */ /* 0x000fe2000c101924 */
[----:B------:R-:W-:-:S03]  /*7e70*/  ISETP.GT.AND P5, PT, R3, 0xa0, PT ;  /* 0x000000a00300780c */ /* 0x000fc60003fa4270 */
[----:B------:R1:W-:Y:S01]  /*7e80*/  @P2 STG.E desc[UR36][R4.64+0x260], R11 ;  /* 0x0002600b04002986 */ /* 0x0003e2000c101924 */
[----:B------:R-:W-:Y:S02]  /*7e90*/  ISETP.GT.AND P2, PT, R3, 0xa1, PT ;  /* 0x000000a10300780c */ /* 0x000fe40003f44270 */
[C---:B------:R-:W-:Y:S01]  /*7ea0*/  ISETP.GT.AND P3, PT, R0.reuse, RZ, P5 ;  /* 0x000000ff0000720c */ /* 0x040fe20002f64270 */
[----:B------:R-:W-:Y:S01]  /*7eb0*/  @P1 STG.E desc[UR36][R4.64+0x264], R101 ;  /* 0x0002646504001986 */ /* 0x000fe2000c101924 */
[----:B------:R-:W-:Y:S01]  /*7ec0*/  ISETP.GT.AND P1, PT, R0, RZ, P2 ;  /* 0x000000ff0000720c */ /* 0x000fe20001724270 */
[----:B0-----:R-:W-:Y:S01]  /*7ed0*/  FMUL R9, R102, R155 ;  /* 0x0000009b66097220 */ /* 0x001fe20000400000 */
[----:B------:R-:W-:-:S04]  /*7ee0*/  ISETP.GT.AND P2, PT, R0, 0x8, P2 ;  /* 0x000000080000780c */ /* 0x000fc80001744270 */
[----:B------:R0:W-:Y:S01]  /*7ef0*/  @P0 STG.E desc[UR36][R6.64+0x260], R9 ;  /* 0x0002600906000986 */ /* 0x0001e2000c101924 */
[----:B-1----:R-:W-:Y:S01]  /*7f00*/  FMUL R11, R104, R155 ;  /* 0x0000009b680b7220 */ /* 0x002fe20000400000 */
[----:B------:R-:W-:Y:S02]  /*7f10*/  ISETP.GT.AND P0, PT, R0, 0x8, P5 ;  /* 0x000000080000780c */ /* 0x000fe40002f04270 */
[----:B------:R-:W-:Y:S04]  /*7f20*/  @P4 STG.E desc[UR36][R6.64+0x264], R103 ;  /* 0x0002646706004986 */ /* 0x000fe8000c101924 */
[----:B------:R1:W-:Y:S01]  /*7f30*/  @P3 STG.E desc[UR36][R4.64+0x280], R11 ;  /* 0x0002800b04003986 */ /* 0x0003e2000c101924 */
[----:B------:R-:W-:-:S03]  /*7f40*/  ISETP.GT.AND P3, PT, R3, 0xa8, PT ;  /* 0x000000a80300780c */ /* 0x000fc60003f64270 */
[----:B------:R-:W-:Y:S01]  /*7f50*/  @P1 STG.E desc[UR36][R4.64+0x284], R105 ;  /* 0x0002846904001986 */ /* 0x000fe2000c101924 */
[----:B------:R-:W-:Y:S01]  /*7f60*/  ISETP.GT.AND P1, PT, R3, 0xa9, PT ;  /* 0x000000a90300780c */ /* 0x000fe20003f24270 */
[-C--:B0-----:R-:W-:Y:S01]  /*7f70*/  FMUL R9, R106, R155.reuse ;  /* 0x0000009b6a097220 */ /* 0x081fe20000400000 */
[C---:B------:R-:W-:Y:S02]  /*7f80*/  ISETP.GT.AND P5, PT, R0.reuse, RZ, P3 ;  /* 0x000000ff0000720c */ /* 0x040fe40001fa4270 */
[----:B------:R-:W-:Y:S02]  /*7f90*/  ISETP.GT.AND P4, PT, R0, RZ, P1 ;  /* 0x000000ff0000720c */ /* 0x000fe40000f84270 */
[----:B------:R0:W-:Y:S01]  /*7fa0*/  @P0 STG.E desc[UR36][R6.64+0x280], R9 ;  /* 0x0002800906000986 */ /* 0x0001e2000c101924 */
[----:B-1----:R-:W-:Y:S01]  /*7fb0*/  FMUL R11, R108, R155 ;  /* 0x0000009b6c0b7220 */ /* 0x002fe20000400000 */
[C---:B------:R-:W-:Y:S02]  /*7fc0*/  ISETP.GT.AND P3, PT, R0.reuse, 0x8, P3 ;  /* 0x000000080000780c */ /* 0x040fe40001f64270 */
[----:B------:R-:W-:Y:S01]  /*7fd0*/  @P2 STG.E desc[UR36][R6.64+0x284], R107 ;  /* 0x0002846b06002986 */ /* 0x000fe2000c101924 */
[----:B------:R-:W-:-:S02]  /*7fe0*/  ISETP.GT.AND P1, PT, R0, 0x8, P1 ;  /* 0x000000080000780c */ /* 0x000fc40000f24270 */
[C---:B------:R-:W-:Y:S02]  /*7ff0*/  ISETP.GT.AND P0, PT, R3.reuse, 0xb0, PT ;  /* 0x000000b00300780c */ /* 0x040fe40003f04270 */
[C---:B------:R-:W-:Y:S01]  /*8000*/  ISETP.GT.AND P2, PT, R3.reuse, 0xb1, PT ;  /* 0x000000b10300780c */ /* 0x040fe20003f44270 */
[----:B------:R1:W-:Y:S01]  /*8010*/  @P5 STG.E desc[UR36][R4.64+0x2a0], R11 ;  /* 0x0002a00b04005986 */ /* 0x0003e2000c101924 */
[----:B------:R-:W-:Y:S01]  /*8020*/  ISETP.GT.AND P5, PT, R0, RZ, P0 ;  /* 0x000000ff0000720c */ /* 0x000fe200007a4270 */
[-C--:B0-----:R-:W-:Y:S01]  /*8030*/  FMUL R9, R110, R155.reuse ;  /* 0x0000009b6e097220 */ /* 0x081fe20000400000 */
[C---:B------:R-:W-:Y:S01]  /*8040*/  ISETP.GT.AND P0, PT, R0.reuse, 0x8, P0 ;  /* 0x000000080000780c */ /* 0x040fe20000704270 */
[----:B------:R-:W-:Y:S01]  /*8050*/  @P4 STG.E desc[UR36][R4.64+0x2a4], R109 ;  /* 0x0002a46d04004986 */ /* 0x000fe2000c101924 */
[C---:B------:R-:W-:Y:S02]  /*8060*/  ISETP.GT.AND P4, PT, R0.reuse, RZ, P2 ;  /* 0x000000ff0000720c */ /* 0x040fe40001784270 */
[----:B------:R-:W-:Y:S01]  /*8070*/  ISETP.GT.AND P2, PT, R0, 0x8, P2 ;  /* 0x000000080000780c */ /* 0x000fe20001744270 */
[----:B------:R0:W-:Y:S01]  /*8080*/  @P3 STG.E desc[UR36][R6.64+0x2a0], R9 ;  /* 0x0002a00906003986 */ /* 0x0001e2000c101924 */
[----:B------:R-:W-:Y:S01]  /*8090*/  ISETP.GT.AND P3, PT, R3, 0xb9, PT ;  /* 0x000000b90300780c */ /* 0x000fe20003f64270 */
[----:B-1----:R-:W-:-:S02]  /*80a0*/  FMUL R11, R112, R155 ;  /* 0x0000009b700b7220 */ /* 0x002fc40000400000 */
[----:B------:R-:W-:Y:S01]  /*80b0*/  @P1 STG.E desc[UR36][R6.64+0x2a4], R111 ;  /* 0x0002a46f06001986 */ /* 0x000fe2000c101924 */
[----:B------:R-:W-:-:S03]  /*80c0*/  ISETP.GT.AND P1, PT, R3, 0xb8, PT ;  /* 0x000000b80300780c */ /* 0x000fc60003f24270 */
[----:B------:R1:W-:Y:S01]  /*80d0*/  @P5 STG.E desc[UR36][R4.64+0x2c0], R11 ;  /* 0x0002c00b04005986 */ /* 0x0003e2000c101924 */
[----:B------:R-:W-:Y:S01]  /*80e0*/  ISETP.GT.AND P5, PT, R0, RZ, P1 ;  /* 0x000000ff0000720c */ /* 0x000fe20000fa4270 */
[-C--:B0-----:R-:W-:Y:S02]  /*80f0*/  FMUL R9, R114, R155.reuse ;  /* 0x0000009b72097220 */ /* 0x081fe40000400000 */
[----:B------:R-:W-:Y:S01]  /*8100*/  @P4 STG.E desc[UR36][R4.64+0x2c4], R113 ;  /* 0x0002c47104004986 */ /* 0x000fe2000c101924 */
[C---:B------:R-:W-:Y:S02]  /*8110*/  ISETP.GT.AND P4, PT, R0.reuse, RZ, P3 ;  /* 0x000000ff0000720c */ /* 0x040fe40001f84270 */
[C---:B------:R-:W-:Y:S01]  /*8120*/  ISETP.GT.AND P1, PT, R0.reuse, 0x8, P1 ;  /* 0x000000080000780c */ /* 0x040fe20000f24270 */
[----:B------:R0:W-:Y:S01]  /*8130*/  @P0 STG.E desc[UR36][R6.64+0x2c0], R9 ;  /* 0x0002c00906000986 */ /* 0x0001e2000c101924 */
[C---:B------:R-:W-:Y:S02]  /*8140*/  ISETP.GT.AND P0, PT, R3.reuse, 0xc0, PT ;  /* 0x000000c00300780c */ /* 0x040fe40003f04270 */
[----:B------:R-:W-:Y:S01]  /*8150*/  ISETP.GT.AND P3, PT, R0, 0x8, P3 ;  /* 0x000000080000780c */ /* 0x000fe20001f64270 */
[----:B-1----:R-:W-:Y:S01]  /*8160*/  FMUL R11, R116, R155 ;  /* 0x0000009b740b7220 */ /* 0x002fe20000400000 */
        /* <DEDUP_REMOVED lines=69> */
[----:B------:R-:W-:Y:S02]  /*85c0*/  ISETP.GT.AND P3, PT, R0, 0x8, P3 ;  /* 0x000000080000780c */ /* 0x000fe40001f64270 */
[C---:B------:R-:W-:Y:S01]  /*85d0*/  ISETP.GT.AND P0, PT, R3.reuse, 0xf0, PT ;  /* 0x000000f00300780c */ /* 0x040fe20003f04270 */
        /* <DEDUP_REMOVED lines=12> */
[-C--:B-1----:R-:W-:Y:S01]  /*86a0*/  FMUL R11, R144, R155.reuse ;  /* 0x0000009b900b7220 */ /* 0x082fe20000400000 */
[----:B------:R-:W-:Y:S01]  /*86b0*/  @P3 STG.E desc[UR36][R6.64+0x3a4], R143 ;  /* 0x0003a48f06003986 */ /* 0x000fe2000c101924 */
[----:B------:R-:W-:Y:S01]  /*86c0*/  ISETP.GT.AND P3, PT, R3, 0xf8, PT ;  /* 0x000000f80300780c */ /* 0x000fe20003f64270 */
[----:B------:R-:W-:-:S02]  /*86d0*/  FMUL R3, R146, R155 ;  /* 0x0000009b92037220 */ /* 0x000fc40000400000 */
[----:B------:R1:W-:Y:S01]  /*86e0*/  @P5 STG.E desc[UR36][R4.64+0x3c0], R11 ;  /* 0x0003c00b04005986 */ /* 0x0003e2000c101924 */
[C---:B------:R-:W-:Y:S02]  /*86f0*/  ISETP.GT.AND P5, PT, R0.reuse, RZ, P3 ;  /* 0x000000ff0000720c */ /* 0x040fe40001fa4270 */
[C---:B------:R-:W-:Y:S01]  /*8700*/  ISETP.GT.AND P3, PT, R0.reuse, 0x8, P3 ;  /* 0x000000080000780c */ /* 0x040fe20001f64270 */
[----:B------:R-:W-:Y:S01]  /*8710*/  @P4 STG.E desc[UR36][R4.64+0x3c4], R145 ;  /* 0x0003c49104004986 */ /* 0x000fe2000c101924 */
[----:B------:R-:W-:Y:S01]  /*8720*/  ISETP.GT.AND P4, PT, R0, RZ, P1 ;  /* 0x000000ff0000720c */ /* 0x000fe20000f84270 */
[-C--:B0-----:R-:W-:Y:S01]  /*8730*/  FMUL R9, R148, R155.reuse ;  /* 0x0000009b94097220 */ /* 0x081fe20000400000 */
[----:B------:R-:W-:Y:S01]  /*8740*/  ISETP.GT.AND P1, PT, R0, 0x8, P1 ;  /* 0x000000080000780c */ /* 0x000fe20000f24270 */
[----:B------:R-:W-:Y:S04]  /*8750*/  @P0 STG.E desc[UR36][R6.64+0x3c0], R3 ;  /* 0x0003c00306000986 */ /* 0x000fe8000c101924 */
[----:B------:R-:W-:Y:S01]  /*8760*/  @P2 STG.E desc[UR36][R6.64+0x3c4], R147 ;  /* 0x0003c49306002986 */ /* 0x000fe2000c101924 */
[----:B-1----:R-:W-:-:S03]  /*8770*/  FMUL R11, R150, R155 ;  /* 0x0000009b960b7220 */ /* 0x002fc60000400000 */
[----:B------:R-:W-:Y:S04]  /*8780*/  @P5 STG.E desc[UR36][R4.64+0x3e0], R9 ;  /* 0x0003e00904005986 */ /* 0x000fe8000c101924 */
[----:B------:R0:W-:Y:S02]  /*8790*/  @P4 STG.E desc[UR36][R4.64+0x3e4], R149 ;  /* 0x0003e49504004986 */ /* 0x0001e4000c101924 */
[----:B0-----:R-:W-:Y:S02]  /*87a0*/  @P3 IMAD.MOV.U32 R4, RZ, RZ, R6 ;  /* 0x000000ffff043224 */ /* 0x001fe400078e0006 */
[----:B------:R-:W-:-:S05]  /*87b0*/  @P3 IMAD.MOV.U32 R5, RZ, RZ, R7 ;  /* 0x000000ffff053224 */ /* 0x000fca00078e0007 */
[----:B------:R0:W-:Y:S04]  /*87c0*/  @P3 STG.E desc[UR36][R4.64+0x3e0], R11 ;  /* 0x0003e00b04003986 */ /* 0x0001e8000c101924 */
[----:B------:R0:W-:Y:S02]  /*87d0*/  @P1 STG.E desc[UR36][R6.64+0x3e4], R151 ;  /* 0x0003e49706001986 */ /* 0x0001e4000c101924 */
.L_x_286:
[----:B------:R-:W-:Y:S05]  /*87e0*/  BSYNC B0 ;  /* 0x0000000000007941 */ /* 0x000fea0003800000 */
.L_x_32:
[----:B------:R-:W-:Y:S01]  /*87f0*/  ULDC UR4, c[0x0][0xc] ;  /* 0x0000030000047ab9 */ /* 0x000fe20000000800 */
[----:B------:R-:W-:Y:S01]  /*8800*/  ULDC UR5, c[0x0][0x10] ;  /* 0x0000040000057ab9 */ /* 0x000fe20000000800 */
[----:B0-----:R-:W0:Y:S01]  /*8810*/  LDC R3, c[0x0][0x14] ;  /* 0x00000500ff037b82 */ /* 0x001e220000000800 */
[----:B------:R-:W-:Y:S01]  /*8820*/  UIMAD.WIDE.U32 UR4, UR4, UR5, URZ ;  /* 0x00000005040472a5 */ /* 0x000fe2000f8e003f */
[----:B------:R-:W-:Y:S01]  /*8830*/  PRMT R0, RZ, 0x7610, R0 ;  /* 0x00007610ff007816 */ /* 0x000fe20000000000 */
[----:B------:R-:W-:Y:S02]  /*8840*/  IMAD.MOV.U32 R153, RZ, RZ, -0x1 ;  /* 0xffffffffff997424 */ /* 0x000fe400078e00ff */
[----:B------:R-:W-:Y:S02]  /*8850*/  IMAD.MOV.U32 R23, RZ, RZ, -0x1 ;  /* 0xffffffffff177424 */ /* 0x000fe400078e00ff */
[----:B0-----:R-:W-:-:S04]  /*8860*/  IMAD.WIDE.U32 R16, R3, UR4, R16 ;  /* 0x0000000403107c25 */ /* 0x001fc8000f8e0010 */
[----:B------:R-:W-:Y:S01]  /*8870*/  IMAD R3, R3, UR5, RZ ;  /* 0x0000000503037c24 */ /* 0x000fe2000f8e02ff */
[----:B------:R-:W-:Y:S02]  /*8880*/  ULDC.64 UR4, c[0x0][0x650] ;  /* 0x0001940000047ab9 */ /* 0x000fe40000000a00 */
[----:B------:R-:W-:Y:S01]  /*8890*/  ISETP.GE.U32.AND P0, PT, R16, UR4, PT ;  /* 0x0000000410007c0c */ /* 0x000fe2000bf06070 */
[----:B------:R-:W-:-:S05]  /*88a0*/  IMAD.IADD R17, R17, 0x1, R3 ;  /* 0x0000000111117824 */ /* 0x000fca00078e0203 */
[----:B------:R-:W-:-:S13]  /*88b0*/  ISETP.GE.U32.AND.EX P0, PT, R17, UR5, PT, P0 ;  /* 0x0000000511007c0c */ /* 0x000fda000bf06100 */
[----:B------:R-:W-:Y:S05]  /*88c0*/  @P0 BRA `(.L_x_287) ;  /* 0x0000000400640947 */ /* 0x000fea0003800000 */
[----:B------:R-:W0:Y:S01]  /*88d0*/  S2R R12, SR_CTAID.X ;  /* 0x00000000000c7919 */ /* 0x000e220000002500 */
[----:B---3--:R-:W3:Y:S01]  /*88e0*/  LDC.64 R10, c[0x0][0x628] ;  /* 0x00018a00ff0a7b82 */ /* 0x008ee20000000a00 */
[----:B------:R-:W-:Y:S01]  /*88f0*/  ULDC UR4, c[0x0][0x150] ;  /* 0x0000540000047ab9 */ /* 0x000fe20000000800 */
[----:B-12-4-:R-:W-:Y:S01]  /*8900*/  IMAD.MOV.U32 R8, RZ, RZ, R16 ;  /* 0x000000ffff087224 */ /* 0x016fe200078e0010 */
[----:B------:R-:W1:Y:S01]  /*8910*/  S2R R24, SR_CTAID.Y ;  /* 0x0000000000187919 */ /* 0x000e620000002600 */
[----:B------:R-:W-:-:S04]  /*8920*/  IMAD.MOV.U32 R9, RZ, RZ, R17 ;  /* 0x000000ffff097224 */ /* 0x000fc800078e0011 */
[----:B------:R-:W2:Y:S08]  /*8930*/  LDC R21, c[0x0][0x144] ;  /* 0x00005100ff157b82 */ /* 0x000eb00000000800 */
[----:B------:R-:W4:Y:S08]  /*8940*/  LDC R0, c[0x0][0x630] ;  /* 0x00018c00ff007b82 */ /* 0x000f300000000800 */
[----:B------:R-:W1:Y:S01]  /*8950*/  LDC.64 R14, c[0x0][0x620] ;  /* 0x00018800ff0e7b82 */ /* 0x000e620000000a00 */
[----:B---3--:R-:W-:-:S04]  /*8960*/  ISETP.NE.U32.AND P0, PT, R10, RZ, PT ;  /* 0x000000ff0a00720c */ /* 0x008fc80003f05070 */
[----:B------:R-:W-:Y:S02]  /*8970*/  ISETP.NE.AND.EX P0, PT, R11, RZ, PT, P0 ;  /* 0x000000ff0b00720c */ /* 0x000fe40003f05300 */
[----:B0-----:R-:W-:-:S05]  /*8980*/  I2FP.F32.U32 R3, R12 ;  /* 0x0000000c00037245 */ /* 0x001fca0000201000 */
[----:B------:R-:W-:-:S04]  /*8990*/  FMUL R3, R3, UR4 ;  /* 0x0000000403037c20 */ /* 0x000fc80008400000 */
[----:B------:R0:W3:Y:S02]  /*89a0*/  F2I.U32.TRUNC.NTZ R20, R3 ;  /* 0x0000000300147305 */ /* 0x0000e4000020f000 */
[----:B--2-4-:R-:W-:Y:S05]  /*89b0*/  @!P0 BRA `(.L_x_288) ;  /* 0x0000000000288947 */ /* 0x014fea0003800000 */
[----:B0-----:R-:W0:Y:S02]  /*89c0*/  LDC R3, c[0x0][0x634] ;  /* 0x00018d00ff037b82 */ /* 0x001e240000000800 */
        /* <DEDUP_REMOVED lines=9> */
.L_x_288:
[----:B------:R-:W2:Y:S01]  /*8a60*/  LDC.64 R28, c[0x0][0x640] ;  /* 0x00019000ff1c7b82 */ /* 0x000ea20000000a00 */
[-CC-:B------:R-:W-:Y:S01]  /*8a70*/  SHF.R.U64 R23, R8, R0.reuse, R9.reuse ;  /* 0x0000000008177219 */ /* 0x180fe20000001209 */
[----:B---3--:R-:W-:Y:S01]  /*8a80*/  IMAD.MOV R20, RZ, RZ, -R20 ;  /* 0x000000ffff147224 */ /* 0x008fe200078e0a14 */
[----:B------:R-:W-:Y:S01]  /*8a90*/  SHF.R.U32.HI R0, RZ, R0, R9 ;  /* 0x00000000ff007219 */ /* 0x000fe20000011609 */
[----:B------:R-:W-:Y:S01]  /*8aa0*/  ULDC UR4, c[0x0][0x154] ;  /* 0x0000550000047ab9 */ /* 0x000fe20000000800 */
[----:B0-----:R-:W-:Y:S01]  /*8ab0*/  IADD3 R3, P0, RZ, -R23, RZ ;  /* 0x80000017ff037210 */ /* 0x001fe20007f1e0ff */
[----:B------:R-:W-:Y:S02]  /*8ac0*/  IMAD R21, R21, R20, R12 ;  /* 0x0000001415157224 */ /* 0x000fe400078e020c */
[----:B------:R-:W0:Y:S01]  /*8ad0*/  LDC R6, c[0x0][0x618] ;  /* 0x00018600ff067b82 */ /* 0x000e220000000800 */
[----:B------:R-:W-:Y:S02]  /*8ae0*/  IMAD.MOV.U32 R7, RZ, RZ, 0x1 ;  /* 0x00000001ff077424 */ /* 0x000fe400078e00ff */
[----:B------:R-:W-:-:S04]  /*8af0*/  IMAD.X R5, RZ, RZ, ~R0, P0 ;  /* 0x000000ffff057224 */ /* 0x000fc800000e0e00 */
[-C--:B-1----:R-:W-:Y:S01]  /*8b00*/  IMAD R0, R5, R14.reuse, RZ ;  /* 0x0000000e05007224 */ /* 0x082fe200078e02ff */
[----:B------:R-:W1:Y:S01]  /*8b10*/  LDC R8, c[0x0][0x608] ;  /* 0x00018200ff087b82 */ /* 0x000e620000000800 */
[----:B------:R-:W-:-:S04]  /*8b20*/  IMAD.WIDE.U32 R4, R3, R14, R16 ;  /* 0x0000000e03047225 */ /* 0x000fc800078e0010 */
[----:B------:R-:W-:Y:S01]  /*8b30*/  IMAD R3, R3, R15, R0 ;  /* 0x0000000f03037224 */ /* 0x000fe200078e0200 */
[----:B------:R-:W-:Y:S02]  /*8b40*/  I2FP.F32.U32 R0, R24 ;  /* 0x0000001800007245 */ /* 0x000fe40000201000 */
[----:B------:R-:W3:Y:S01]  /*8b50*/  LDC R26, c[0x0][0x658] ;  /* 0x00019600ff1a7b82 */ /* 0x000ee20000000800 */
[----:B------:R-:W-:Y:S01]  /*8b60*/  IMAD.IADD R3, R5, 0x1, R3 ;  /* 0x0000000105037824 */ /* 0x000fe200078e0203 */
[----:B--2---:R-:W-:Y:S01]  /*8b70*/  ISETP.NE.U32.AND P0, PT, R28, RZ, PT ;  /* 0x000000ff1c00720c */ /* 0x004fe20003f05070 */
[----:B------:R-:W-:Y:S01]  /*8b80*/  FMUL R0, R0, UR4 ;  /* 0x0000000400007c20 */ /* 0x000fe20008400000 */
[----:B------:R-:W-:Y:S02]  /*8b90*/  IMAD.MOV.U32 R5, RZ, RZ, -0x1 ;  /* 0xffffffffff057424 */ /* 0x000fe400078e00ff */
[----:B------:R-:W-:Y:S01]  /*8ba0*/  ISETP.NE.AND.EX P0, PT, R29, RZ, PT, P0 ;  /* 0x000000ff1d00720c */ /* 0x000fe20003f05300 */
[----:B------:R2:W4:Y:S01]  /*8bb0*/  F2I.U32.TRUNC.NTZ R13, R0 ;  /* 0x00000000000d7305 */ /* 0x000522000020f000 */
[----:B------:R-:W2:Y:S01]  /*8bc0*/  LDC R15, c[0x0][0x148] ;  /* 0x00005200ff0f7b82 */ /* 0x000ea20000000800 */
[----:B0-----:R-:W-:-:S02]  /*8bd0*/  SHF.R.U64 R12, R4, R6, R3 ;  /* 0x00000006040c7219 */ /* 0x001fc40000001203 */
[----:B------:R-:W-:-:S05]  /*8be0*/  SHF.R.U32.HI R3, RZ, R6, R3 ;  /* 0x00000006ff037219 */ /* 0x000fca0000011603 */
[----:B------:R-:W0:Y:S01]  /*8bf0*/  LDC R20, c[0x0][0x600] ;  /* 0x00018000ff147b82 */ /* 0x000e220000000800 */
[-CC-:B-1----:R-:W-:Y:S02]  /*8c00*/  SHF.R.U64 R10, R12, R8.reuse, R3.reuse ;  /* 0x000000080c0a7219 */ /* 0x182fe40000001203 */
[----:B------:R-:W-:-:S05]  /*8c10*/  SHF.R.U32.HI R3, RZ, R8, R3 ;  /* 0x00000008ff037219 */ /* 0x000fca0000011603 */
[----:B------:R-:W1:Y:S01]  /*8c20*/  LDC R27, c[0x0][0x648] ;  /* 0x00019200ff1b7b82 */ /* 0x000e620000000800 */
[-C--:B---3--:R-:W-:Y:S02]  /*8c30*/  SHF.L.U32 R4, R5, R26.reuse, RZ ;  /* 0x0000001a05047219 */ /* 0x088fe400000006ff */
[--C-:B------:R-:W-:Y:S02]  /*8c40*/  SHF.R.U64 R14, R10, R26, R3.reuse ;  /* 0x0000001a0a0e7219 */ /* 0x100fe40000001203 */
[----:B------:R-:W-:Y:S02]  /*8c50*/  LOP3.LUT R25, RZ, R4, RZ, 0x33, !PT ;  /* 0x00000004ff197212 */ /* 0x000fe400078e33ff */
[-C--:B------:R-:W-:Y:S01]  /*8c60*/  SHF.R.U32.HI R5, RZ, R26.reuse, R3 ;  /* 0x0000001aff057219 */ /* 0x080fe20000011603 */
[----:B------:R-:W3:Y:S01]  /*8c70*/  LDC R30, c[0x0][0x638] ;  /* 0x00018e00ff1e7b82 */ /* 0x000ee20000000800 */
[----:B------:R-:W-:Y:S01]  /*8c80*/  SHF.L.U32 R154, R7, R26, RZ ;  /* 0x0000001a079a7219 */ /* 0x000fe200000006ff */
[----:B------:R-:W-:-:S06]  /*8c90*/  IMAD.MOV.U32 R4, RZ, RZ, R14 ;  /* 0x000000ffff047224 */ /* 0x000fcc00078e000e */
[----:B------:R-:W0:Y:S01]  /*8ca0*/  LDC R31, c[0x0][0x610] ;  /* 0x00018400ff1f7b82 */ /* 0x000e220000000800 */
[----:B----4-:R-:W-:Y:S05]  /*8cb0*/  @!P0 BRA `(.L_x_289) ;  /* 0x0000000000288947 */ /* 0x010fea0003800000 */
        /* <DEDUP_REMOVED lines=10> */
.L_x_289:
[----:B------:R-:W-:Y:S01]  /*8d60*/  ISETP.NE.AND P0, PT, R2, 0x1, PT ;  /* 0x000000010200780c */ /* 0x000fe20003f05270 */
[----:B0-----:R-:W-:Y:S01]  /*8d70*/  VIADD R7, R20, 0xffffffff ;  /* 0xffffffff14077836 */ /* 0x001fe20000000000 */
[----:B-12---:R-:W-:Y:S01]  /*8d80*/  SHF.R.U64 R0, R4, R27, R5 ;  /* 0x0000001b04007219 */ /* 0x006fe20000001205 */
[----:B------:R-:W-:Y:S01]  /*8d90*/  IMAD.MOV R13, RZ, RZ, -R13 ;  /* 0x000000ffff0d7224 */ /* 0x000fe200078e0a0d */
[----:B------:R-:W-:Y:S01]  /*8da0*/  LOP3.LUT R5, R10, R25, RZ, 0xc0, !PT ;  /* 0x000000190a057212 */ /* 0x000fe200078ec0ff */
[----:B------:R-:W-:Y:S02]  /*8db0*/  IMAD.MOV.U32 R4, RZ, RZ, 0x1 ;  /* 0x00000001ff047424 */ /* 0x000fe400078e00ff */
[----:B------:R-:W-:Y:S02]  /*8dc0*/  IMAD.MOV R3, RZ, RZ, -R0 ;  /* 0x000000ffff037224 */ /* 0x000fe400078e0a00 */
[----:B------:R-:W-:Y:S01]  /*8dd0*/  IMAD R154, R154, R0, R5 ;  /* 0x000000009a9a7224 */ /* 0x000fe200078e0205 */
[----:B------:R-:W-:Y:S01]  /*8de0*/  LOP3.LUT R5, R12, R7, RZ, 0xc0, !PT ;  /* 0x000000070c057212 */ /* 0x000fe200078ec0ff */
[----:B---3--:R-:W-:-:S02]  /*8df0*/  IMAD R0, R3, R30, R14 ;  /* 0x0000001e03007224 */ /* 0x008fc400078e020e */
[----:B------:R-:W-:Y:S02]  /*8e00*/  @P0 IMAD R21, R15, R13, R24 ;  /* 0x0000000d0f150224 */ /* 0x000fe400078e0218 */
[----:B------:R-:W-:Y:S01]  /*8e10*/  IMAD R3, R0, R20, R5 ;  /* 0x0000001400037224 */ /* 0x000fe200078e0205 */
[----:B------:R-:W-:Y:S01]  /*8e20*/  PRMT R0, R4, 0x7610, R0 ;  /* 0x0000761004007816 */ /* 0x000fe20000000000 */
[----:B------:R-:W-:-:S05]  /*8e30*/  IMAD R154, R154, R31, R21 ;  /* 0x0000001f9a9a7224 */ /* 0x000fca00078e0215 */
[----:B------:R-:W-:Y:S02]  /*8e40*/  SEL R153, R3, R154, !P0 ;  /* 0x0000009a03997207 */ /* 0x000fe40004000000 */
[----:B------:R-:W-:-:S07]  /*8e50*/  SEL R154, R154, R3, !P0 ;  /* 0x000000039a9a7207 */ /* 0x000fce0004000000 */
.L_x_287:
[----:B------:R-:W-:-:S13]  /*8e60*/  LOP3.LUT P0, RZ, R0, 0xff, RZ, 0xc0, !PT ;  /* 0x000000ff00ff7812 */ /* 0x000fda000780c0ff */
[----:B------:R-:W-:Y:S05]  /*8e70*/  @P0 BRA `(.L_x_290) ;  /* 0xffffff8000d80947 */ /* 0x000fea000383ffff */
[----:B------:R-:W-:Y:S05]  /*8e80*/  EXIT ;  /* 0x000000000000794d */ /* 0x000fea0003800000 */
.L_x_7:
        /* <DEDUP_REMOVED lines=26> */
.L_x_292:
[----:B------:R-:W0:Y:S01]  /*9030*/  LDC.64 R28, c[0x0][0x640] ;  /* 0x00019000ff1c7b82 */ /* 0x000e220000000a00 */
[-CC-:B------:R-:W-:Y:S01]  /*9040*/  SHF.R.U64 R22, R12, R6.reuse, R13.reuse ;  /* 0x000000060c167219 */ /* 0x180fe2000000120d */
[----:B------:R-:W-:Y:S01]  /*9050*/  IMAD.MOV.U32 R30, RZ, RZ, 0x1 ;  /* 0x00000001ff1e7424 */ /* 0x000fe200078e00ff */
[----:B------:R-:W-:Y:S02]  /*9060*/  SHF.R.U32.HI R6, RZ, R6, R13 ;  /* 0x00000006ff067219 */ /* 0x000fe4000001160d */
        /* <DEDUP_REMOVED lines=8> */
[----:B------:R-:W-:Y:S01]  /*90f0*/  IMAD.IADD R9, R9, 0x1, R11 ;  /* 0x0000000109097824 */ /* 0x000fe200078e020b */
[----:B0-----:R-:W-:-:S04]  /*9100*/  ISETP.NE.U32.AND P0, PT, R28, RZ, PT ;  /* 0x000000ff1c00720c */ /* 0x001fc80003f05070 */
[----:B------:R-:W-:Y:S02]  /*9110*/  ISETP.NE.AND.EX P0, PT, R29, RZ, PT, P0 ;  /* 0x000000ff1d00720c */ /* 0x000fe40003f05300 */
[----:B------:R-:W0:Y:S01]  /*9120*/  LDC R20, c[0x0][0x600] ;  /* 0x00018000ff147b82 */ /* 0x000e220000000800 */
[-CC-:B-1----:R-:W-:Y:S01]  /*9130*/  SHF.R.U64 R14, R8, R10.reuse, R9.reuse ;  /* 0x0000000a080e7219 */ /* 0x182fe20000001209 */
[----:B------:R-:W-:Y:S01]  /*9140*/  IMAD.MOV.U32 R8, RZ, RZ, -0x1 ;  /* 0xffffffffff087424 */ /* 0x000fe200078e00ff */
[----:B------:R-:W-:-:S05]  /*9150*/  SHF.R.U32.HI R9, RZ, R10, R9 ;  /* 0x0000000aff097219 */ /* 0x000fca0000011609 */
[----:B------:R-:W1:Y:S01]  /*9160*/  LDC R26, c[0x0][0x648] ;  /* 0x00019200ff1a7b82 */ /* 0x000e620000000800 */
[-CC-:B--2---:R-:W-:Y:S02]  /*9170*/  SHF.R.U64 R21, R14, R12.reuse, R9.reuse ;  /* 0x0000000c0e157219 */ /* 0x184fe40000001209 */
[----:B------:R-:W-:-:S05]  /*9180*/  SHF.R.U32.HI R6, RZ, R12, R9 ;  /* 0x0000000cff067219 */ /* 0x000fca0000011609 */
[----:B------:R-:W2:Y:S01]  /*9190*/  LDC R27, c[0x0][0x638] ;  /* 0x00018e00ff1b7b82 */ /* 0x000ea20000000800 */
[-C--:B---3--:R-:W-:Y:S02]  /*91a0*/  SHF.L.U32 R8, R8, R25.reuse, RZ ;  /* 0x0000001908087219 */ /* 0x088fe400000006ff */
[-CC-:B------:R-:W-:Y:S02]  /*91b0*/  SHF.R.U64 R23, R21, R25.reuse, R6.reuse ;  /* 0x0000001915177219 */ /* 0x180fe40000001206 */
[----:B------:R-:W-:Y:S02]  /*91c0*/  LOP3.LUT R32, RZ, R8, RZ, 0x33, !PT ;  /* 0x00000008ff207212 */ /* 0x000fe400078e33ff */
[----:B------:R-:W-:Y:S01]  /*91d0*/  SHF.R.U32.HI R9, RZ, R25, R6 ;  /* 0x00000019ff097219 */ /* 0x000fe20000011606 */
[----:B------:R-:W3:Y:S01]  /*91e0*/  LDC R31, c[0x0][0x610] ;  /* 0x00018400ff1f7b82 */ /* 0x000ee20000000800 */
[----:B------:R-:W-:Y:S01]  /*91f0*/  IMAD.MOV.U32 R8, RZ, RZ, R23 ;  /* 0x000000ffff087224 */ /* 0x000fe200078e0017 */
[----:B------:R-:W-:Y:S06]  /*9200*/  @!P0 BRA `(.L_x_293) ;  /* 0x0000000000288947 */ /* 0x000fec0003800000 */
        /* <DEDUP_REMOVED lines=10> */
.L_x_293:
[----:B------:R-:W-:Y:S02]  /*92b0*/  ISETP.NE.AND P0, PT, R2, 0x1, PT ;  /* 0x000000010200780c */ /* 0x000fe40003f05270 */
[----:B-1----:R-:W-:Y:S01]  /*92c0*/  SHF.R.U64 R6, R8, R26, R9 ;  /* 0x0000001a08067219 */ /* 0x002fe20000001209 */
[----:B0-----:R-:W-:Y:S01]  /*92d0*/  VIADD R9, R20, 0xffffffff ;  /* 0xffffffff14097836 */ /* 0x001fe20000000000 */
[----:B------:R-:W-:Y:S02]  /*92e0*/  SHF.L.U32 R30, R30, R25, RZ ;  /* 0x000000191e1e7219 */ /* 0x000fe400000006ff */
[----:B------:R-:W-:Y:S01]  /*92f0*/  LOP3.LUT R5, R21, R32, RZ, 0xc0, !PT ;  /* 0x0000002015057212 */ /* 0x000fe200078ec0ff */
[----:B------:R-:W-:-:S04]  /*9300*/  IMAD.MOV R8, RZ, RZ, -R6 ;  /* 0x000000ffff087224 */ /* 0x000fc800078e0a06 */
[----:B------:R-:W-:Y:S01]  /*9310*/  IMAD R6, R30, R6, R5 ;  /* 0x000000061e067224 */ /* 0x000fe200078e0205 */
[----:B------:R-:W-:Y:S01]  /*9320*/  LOP3.LUT R5, R14, R9, RZ, 0xc0, !PT ;  /* 0x000000090e057212 */ /* 0x000fe200078ec0ff */
[----:B------:R-:W-:Y:S02]  /*9330*/  @P0 IMAD R3, R7, R24, R4 ;  /* 0x0000001807030224 */ /* 0x000fe400078e0204 */
[----:B--2---:R-:W-:Y:S02]  /*9340*/  IMAD R4, R8, R27, R23 ;  /* 0x0000001b08047224 */ /* 0x004fe400078e0217 */
[----:B---3--:R-:W-:Y:S02]  /*9350*/  IMAD R3, R6, R31, R3 ;  /* 0x0000001f06037224 */ /* 0x008fe400078e0203 */
[----:B------:R-:W-:Y:S02]  /*9360*/  IMAD R4, R4, R20, R5 ;  /* 0x0000001404047224 */ /* 0x000fe400078e0205 */
[----:B------:R-:W-:-:S02]  /*9370*/  IMAD.MOV.U32 R8, RZ, RZ, 0x1 ;  /* 0x00000001ff087424 */ /* 0x000fc400078e00ff */
[----:B------:R-:W-:Y:S01]  /*9380*/  IMAD.MOV.U32 R6, RZ, RZ, R22 ;  /* 0x000000ffff067224 */ /* 0x000fe200078e0016 */
[----:B------:R-:W-:Y:S02]  /*9390*/  SEL R21, R4, R3, !P0 ;  /* 0x0000000304157207 */ /* 0x000fe40004000000 */
[----:B------:R-:W-:-:S07]  /*93a0*/  SEL R20, R3, R4, !P0 ;  /* 0x0000000403147207 */ /* 0x000fce0004000000 */
.L_x_291:
[----:B------:R-:W-:-:S08]  /*93b0*/  NOP ;  /* 0x0000000000007918 */ /* 0x000fd00000000000 */
[----:B------:R-:W0:-:S00]  /*93c0*/  USETMAXREG.DEALLOC.CTAPOOL 0x28 ;  /* 0x00000028000079c8 */ /* 0x000e0000080e0500 */
[----:B0-----:R-:W-:-:S13]  /*93d0*/  ISETP.NE.AND P0, PT, R0, RZ, PT ;  /* 0x000000ff0000720c */ /* 0x001fda0003f05270 */
[----:B------:R-:W-:Y:S05]  /*93e0*/  @P0 EXIT ;  /* 0x000000000000094d */ /* 0x000fea0003800000 */
[----:B------:R-:W-:Y:S01]  /*93f0*/  LOP3.LUT P0, RZ, R8, 0xff, RZ, 0xc0, !PT ;  /* 0x000000ff08ff7812 */ /* 0x000fe2000780c0ff */
[----:B------:R-:W-:Y:S02]  /*9400*/  IMAD.MOV.U32 R0, RZ, RZ, 0x1 ;  /* 0x00000001ff007424 */ /* 0x000fe400078e00ff */
[----:B------:R-:W-:-:S10]  /*9410*/  IMAD.MOV.U32 R3, RZ, RZ, RZ ;  /* 0x000000ffff037224 */ /* 0x000fd400078e00ff */
[----:B------:R-:W-:Y:S05]  /*9420*/  @!P0 BRA `(.L_x_294) ;  /* 0x0000000c00788947 */ /* 0x000fea0003800000 */
[----:B------:R-:W0:Y:S01]  /*9430*/  LDC R0, c[0x0][0x28c] ;  /* 0x0000a300ff007b82 */ /* 0x000e220000000800 */
[----:B------:R-:W1:Y:S01]  /*9440*/  S2R R11, SR_CgaCtaId ;  /* 0x00000000000b7919 */ /* 0x000e620000008800 */
[----:B------:R-:W-:Y:S01]  /*9450*/  ULDC UR5, c[0x0][0x658] ;  /* 0x0001960000057ab9 */ /* 0x000fe20000000800 */
[----:B------:R-:W-:Y:S01]  /*9460*/  UMOV UR7, 0xffffffff ;  /* 0xffffffff00077882 */ /* 0x000fe20000000000 */
[----:B------:R-:W-:Y:S01]  /*9470*/  ULDC UR6, c[0x0][0xc] ;  /* 0x0000030000067ab9 */ /* 0x000fe20000000800 */
[----:B------:R-:W-:Y:S01]  /*9480*/  USHF.L.U32 UR9, UR7, UR5, URZ ;  /* 0x0000000507097299 */ /* 0x000fe2000800063f */
[----:B------:R-:W-:Y:S01]  /*9490*/  BSSY B0, `(.L_x_294) ;  /* 0x00000d7000007945 */ /* 0x000fe20003800000 */
[----:B------:R-:W-:Y:S01]  /*94a0*/  UMOV UR8, 0x1 ;  /* 0x0000000100087882 */ /* 0x000fe20000000000 */
[----:B------:R-:W-:Y:S01]  /*94b0*/  ULDC UR7, c[0x0][0x10] ;  /* 0x0000040000077ab9 */ /* 0x000fe20000000800 */
[----:B------:R-:W-:Y:S01]  /*94c0*/  USHF.L.U32 UR5, UR8, UR5, URZ ;  /* 0x0000000508057299 */ /* 0x000fe2000800063f */
[----:B------:R-:W-:Y:S01]  /*94d0*/  IMAD.MOV.U32 R9, RZ, RZ, 0x1 ;  /* 0x00000001ff097424 */ /* 0x000fe200078e00ff */
[----:B------:R-:W-:Y:S01]  /*94e0*/  UIMAD.WIDE.U32 UR6, UR6, UR7, URZ ;  /* 0x00000007060672a5 */ /* 0x000fe2000f8e003f */
[----:B------:R-:W-:Y:S01]  /*94f0*/  LOP3.LUT R13, R19, 0x2, RZ, 0xfc, !PT ;  /* 0x00000002130d7812 */ /* 0x000fe200078efcff */
[----:B------:R-:W-:Y:S01]  /*9500*/  ULDC UR8, c[0x0][0x14] ;  /* 0x0000050000087ab9 */ /* 0x000fe20000000800 */
[----:B------:R-:W-:Y:S01]  /*9510*/  ULDC UR4, c[0x0][0x600] ;  /* 0x0001800000047ab9 */ /* 0x000fe20000000800 */
[----:B------:R-:W-:-:S02]  /*9520*/  UIMAD.WIDE.U32 UR30, UR6, UR8, URZ ;  /* 0x00000008061e72a5 */ /* 0x000fc4000f8e003f */
[----:B------:R-:W-:Y:S02]  /*9530*/  UIMAD UR7, UR7, UR8, URZ ;  /* 0x00000008070772a4 */ /* 0x000fe4000f8e023f */
[----:B------:R-:W-:Y:S02]  /*9540*/  UIADD3 UR4, UR4, -0x1, URZ ;  /* 0xffffffff04047890 */ /* 0x000fe4000fffe03f */
[----:B------:R-:W-:Y:S02]  /*9550*/  ULOP3.LUT UR6, URZ, UR9, URZ, 0x33, !UPT ;  /* 0x000000093f067292 */ /* 0x000fe4000f8e333f */
[----:B------:R-:W-:Y:S01]  /*9560*/  UIADD3 UR7, UR31, UR7, URZ ;  /* 0x000000071f077290 */ /* 0x000fe2000fffe03f */
[----:B0-----:R-:W-:Y:S01]  /*9570*/  VIADD R0, R0, 0x3f ;  /* 0x0000003f00007836 */ /* 0x001fe20000000000 */
[----:B------:R-:W-:-:S04]  /*9580*/  ULDC.64 UR38, c[0x0][0x198] ;  /* 0x0000660000267ab9 */ /* 0x000fc80000000a00 */
[----:B------:R-:W-:-:S04]  /*9590*/  SHF.R.S32.HI R3, RZ, 0x1f, R0 ;  /* 0x0000001fff037819 */ /* 0x000fc80000011400 */
[----:B------:R-:W-:Y:S01]  /*95a0*/  LEA.HI R8, R3, R0, RZ, 0x6 ;  /* 0x0000000003087211 */ /* 0x000fe200078f30ff */
[C---:B-1----:R-:W-:Y:S02]  /*95b0*/  IMAD.SHL.U32 R10, R11.reuse, 0x40, RZ ;  /* 0x000000400b0a7824 */ /* 0x042fe400078e00ff */
[----:B------:R-:W-:Y:S01]  /*95c0*/  IMAD.SHL.U32 R11, R11, 0x800, RZ ;  /* 0x000008000b0b7824 */ /* 0x000fe200078e00ff */
[----:B------:R-:W-:Y:S01]  /*95d0*/  SHF.R.S32.HI R8, RZ, 0x6, R8 ;  /* 0x00000006ff087819 */ /* 0x000fe20000011408 */
[----:B------:R-:W-:Y:S01]  /*95e0*/  IMAD.MOV.U32 R0, RZ, RZ, 0x1 ;  /* 0x00000001ff007424 */ /* 0x000fe200078e00ff */
[----:B------:R-:W-:Y:S01]  /*95f0*/  LOP3.LUT R10, R10, 0xc0, RZ, 0xc0, !PT ;  /* 0x000000c00a0a7812 */ /* 0x000fe200078ec0ff */
[----:B------:R-:W-:Y:S01]  /*9600*/  IMAD.MOV.U32 R3, RZ, RZ, RZ ;  /* 0x000000ffff037224 */ /* 0x000fe200078e00ff */
[----:B------:R-:W-:Y:S01]  /*9610*/  LOP3.LUT R11, R11, 0x1800, RZ, 0xc0, !PT ;  /* 0x000018000b0b7812 */ /* 0x000fe200078ec0ff */
[----:B------:R-:W-:-:S07]  /*9620*/  VIADD R12, R8, 0x1 ;  /* 0x00000001080c7836 */ /* 0x000fce0000000000 */
.L_x_305:
[----:B------:R-:W-:-:S03]  /*9630*/  UMOV UR8, 0xffffffff ;  /* 0xffffffff00087882 */ /* 0x000fc60000000000 */
[----:B------:R-:W-:Y:S05]  /*9640*/  BRA.DIV UR8, `(.L_x_295) ;  /* 0x0000000e08907947 */ /* 0x000fea000b800000 */
[----:B------:R-:W-:-:S13]  /*9650*/  ELECT P6, URZ, PT ;  /* 0x00000000003f782f */ /* 0x000fda00038c0000 */
.L_x_314:
[----:B------:R-:W0:Y:S01]  /*9660*/  LDC R4, c[0x0][0x28c] ;  /* 0x0000a300ff047b82 */ /* 0x000e220000000800 */
[----:B------:R-:W-:Y:S01]  /*9670*/  BSSY B1, `(.L_x_296) ;  /* 0x0000044000017945 */ /* 0x000fe20003800000 */
[----:B0-----:R-:W-:-:S13]  /*9680*/  ISETP.LT.OR P6, PT, R4, 0x1, !P6 ;  /* 0x000000010400780c */ /* 0x001fda00077c1670 */
[----:B------:R-:W-:Y:S05]  /*9690*/  @P6 BRA `(.L_x_297) ;  /* 0x0000000400046947 */ /* 0x000fea0003800000 */
[----:B------:R-:W-:Y:S02]  /*96a0*/  IMAD R21, R21, 0x100, R10 ;  /* 0x0000010015157824 */ /* 0x000fe400078e020a */
[----:B------:R-:W-:Y:S02]  /*96b0*/  IMAD.SHL.U32 R22, R20, 0x80, RZ ;  /* 0x0000008014167824 */ /* 0x000fe400078e00ff */
[----:B------:R-:W-:Y:S02]  /*96c0*/  IMAD.MOV.U32 R24, RZ, RZ, RZ ;  /* 0x000000ffff187224 */ /* 0x000fe400078e00ff */
[----:B------:R-:W-:Y:S02]  /*96d0*/  IMAD.MOV.U32 R4, RZ, RZ, R12 ;  /* 0x000000ffff047224 */ /* 0x000fe400078e000c */
[----:B------:R-:W-:Y:S02]  /*96e0*/  IMAD.MOV.U32 R5, RZ, RZ, R0 ;  /* 0x000000ffff057224 */ /* 0x000fe400078e0000 */
[----:B------:R-:W-:-:S07]  /*96f0*/  IMAD.MOV.U32 R14, RZ, RZ, R3 ;  /* 0x000000ffff0e7224 */ /* 0x000fce00078e0003 */
.L_x_300:
[----:B------:R-:W0:Y:S01]  /*9700*/  S2R R20, SR_CgaCtaId ;  /* 0x0000000000147919 */ /* 0x000e220000008800 */
[----:B------:R-:W-:Y:S02]  /*9710*/  MOV R7, 0x400 ;  /* 0x0000040000077802 */ /* 0x000fe40000000f00 */
[----:B------:R-:W-:-:S13]  /*9720*/  LOP3.LUT P1, RZ, R18, 0x7f, RZ, 0xc0, !PT ;  /* 0x0000007f12ff7812 */ /* 0x000fda000782c0ff */
[----:B------:R-:W1:Y:S01]  /*9730*/  @!P1 LDC R15, c[0x0][0x500] ;  /* 0x00014000ff0f9b82 */ /* 0x000e620000000800 */
[----:B0-----:R-:W-:Y:S02]  /*9740*/  LEA R23, R20, R7, 0x18 ;  /* 0x0000000714177211 */ /* 0x001fe400078ec0ff */
[----:B------:R-:W-:-:S03]  /*9750*/  SHF.L.U32 R7, R5, 0x1f, RZ ;  /* 0x0000001f05077819 */ /* 0x000fc600000006ff */
[----:B------:R-:W-:-:S04]  /*9760*/  IMAD R20, R14, 0x8, R23 ;  /* 0x000000080e147824 */ /* 0x000fc800078e0217 */
[----:B------:R-:W0:Y:S02]  /*9770*/  SYNCS.PHASECHK.TRANS64.TRYWAIT P0, [R20+URZ+0x10], R7 ;  /* 0x00001007140075a7 */ /* 0x000e24000800017f */
[----:B01----:R-:W-:Y:S05]  /*9780*/  @!P0 BRA `(.L_x_298) ;  /* 0x0000000c00608947 */ /* 0x003fea0003800000 */
.L_x_315:
[----:B0-----:R-:W-:Y:S01]  /*9790*/  PRMT R7, R13, 0x9910, RZ ;  /* 0x000099100d077816 */ /* 0x001fe200000000ff */
[----:B------:R0:W-:Y:S03]  /*97a0*/  @!P1 SYNCS.ARRIVE.TRANS64 RZ, [R20+URZ], R15 ;  /* 0x0000000f14ff99a7 */ /* 0x0001e6000800003f */
[----:B------:R-:W-:-:S13]  /*97b0*/  ISETP.NE.AND P0, PT, R7, 0x2, PT ;  /* 0x000000020700780c */ /* 0x000fda0003f05270 */
[----:B0-----:R-:W-:Y:S05]  /*97c0*/  @P0 BRA `(.L_x_299) ;  /* 0x0000000000040947 */ /* 0x001fea0003800000 */
[----:B------:R-:W-:Y:S01]  /*97d0*/  BPT.TRAP 0x1 ;  /* 0x000000040000795c */ /* 0x000fe20000300000 */
.L_x_299:
[----:B------:R-:W-:Y:S01]  /*97e0*/  IMAD R7, R14, 0x8000, R23 ;  /* 0x000080000e077824 */ /* 0x000fe200078e0217 */
[----:B------:R-:W-:Y:S01]  /*97f0*/  R2UR UR34, R24 ;  /* 0x00000000182272ca */ /* 0x000fe200000e0000 */
[----:B------:R-:W-:Y:S01]  /*9800*/  VIADD R4, R4, 0xffffffff ;  /* 0xffffffff04047836 */ /* 0x000fe20000000000 */
[----:B------:R-:W-:Y:S01]  /*9810*/  R2UR UR33, R20 ;  /* 0x00000000142172ca */ /* 0x000fe200000e0000 */
[----:B------:R-:W-:Y:S01]  /*9820*/  UIADD3 UR14, UP0, UR38, 0xf0, URZ ;  /* 0x000000f0260e7890 */ /* 0x000fe2000ff1e03f */
[----:B------:R-:W-:Y:S01]  /*9830*/  R2UR UR24, R7 ;  /* 0x00000000071872ca */ /* 0x000fe200000e0000 */
[----:B------:R-:W-:Y:S01]  /*9840*/  IMAD R7, R14, 0x4000, R11 ;  /* 0x000040000e077824 */ /* 0x000fe200078e020b */
[----:B------:R-:W-:Y:S01]  /*9850*/  R2UR UR36, R6 ;  /* 0x00000000062472ca */ /* 0x000fe200000e0000 */
[----:B------:R-:W-:Y:S01]  /*9860*/  UIADD3 UR40, UP1, UR38, 0x1f0, URZ ;  /* 0x000001f026287890 */ /* 0x000fe2000ff3e03f */
[----:B------:R-:W-:Y:S01]  /*9870*/  R2UR UR35, R22 ;  /* 0x00000000162372ca */ /* 0x000fe200000e0000 */
[----:B------:R-:W-:Y:S01]  /*9880*/  IMAD R7, R7, 0x4, R23 ;  /* 0x0000000407077824 */ /* 0x000fe200078e0217 */
[----:B------:R-:W-:Y:S01]  /*9890*/  R2UR UR19, R21 ;  /* 0x00000000151372ca */ /* 0x000fe200000e0000 */
[----:B------:R-:W-:Y:S01]  /*98a0*/  UIADD3.X UR15, URZ, UR39, URZ, UP0, !UPT ;  /* 0x000000273f0f7290 */ /* 0x000fe200087fe43f */
[----:B------:R-:W-:Y:S01]  /*98b0*/  ISETP.GT.AND P1, PT, R4, 0x1, PT ;  /* 0x000000010400780c */ /* 0x000fe20003f24270 */
[----:B------:R-:W-:Y:S01]  /*98c0*/  UIADD3 UR26, UR34, 0x20, URZ ;  /* 0x00000020221a7890 */ /* 0x000fe2000fffe03f */
[----:B------:R-:W-:Y:S01]  /*98d0*/  R2UR UR8, R7 ;  /* 0x00000000070872ca */ /* 0x000fe200000e0000 */
[----:B------:R-:W-:Y:S01]  /*98e0*/  UIADD3.X UR41, URZ, UR39, URZ, UP1, !UPT ;  /* 0x000000273f297290 */ /* 0x000fe20008ffe43f */
[----:B------:R-:W-:Y:S01]  /*98f0*/  VIADD R14, R14, 0x1 ;  /* 0x000000010e0e7836 */ /* 0x000fe20000000000 */
[----:B------:R-:W-:Y:S01]  /*9900*/  UIADD3 UR32, UR24, 0x100, URZ ;  /* 0x0000010018207890 */ /* 0x000fe2000fffe03f */
[----:B------:R-:W-:Y:S01]  /*9910*/  VIADD R24, R24, 0x40 ;  /* 0x0000004018187836 */ /* 0x000fe20000000000 */
[----:B------:R-:W-:Y:S01]  /*9920*/  UIADD3 UR24, UR24, 0x4100, URZ ;  /* 0x0000410018187890 */ /* 0x000fe2000fffe03f */
[----:B------:R-:W-:Y:S01]  /*9930*/  UMOV UR22, 0x0 ;  /* 0x0000000000167882 */ /* 0x000fe20000000000 */
[----:B------:R-:W-:Y:S01]  /*9940*/  UMOV UR23, 0x10000000 ;  /* 0x1000000000177882 */ /* 0x000fe20000000000 */
[----:B------:R-:W-:Y:S01]  /*9950*/  ISETP.NE.AND P0, PT, R14, 0x2, PT ;  /* 0x000000020e00780c */ /* 0x000fe20003f05270 */
[----:B------:R-:W-:Y:S01]  /*9960*/  UMOV UR25, UR33 ;  /* 0x0000002100197c82 */ /* 0x000fe20008000000 */
[----:B------:R-:W-:Y:S01]  /*9970*/  UMOV UR28, UR36 ;  /* 0x00000024001c7c82 */ /* 0x000fe20008000000 */
[----:B------:R-:W-:-:S02]  /*9980*/  UMOV UR27, UR35 ;  /* 0x00000023001b7c82 */ /* 0x000fc40008000000 */
[----:B------:R-:W-:Y:S01]  /*9990*/  UIADD3 UR16, UR8, 0x10100, URZ ;  /* 0x0001010008107890 */ /* 0x000fe2000fffe03f */
[----:B------:R0:W-:Y:S01]  /*99a0*/  UTMALDG.3D [UR32], [UR14], desc[UR22] ;  /* 0x000016200e0075b4 */ /* 0x0001e20008011000 */
[----:B------:R-:W-:Y:S01]  /*99b0*/  UIADD3 UR8, UR8, 0x18100, URZ ;  /* 0x0001810008087890 */ /* 0x000fe2000fffe03f */
[----:B------:R-:W-:Y:S01]  /*99c0*/  SEL R20, RZ, 0x1, P0 ;  /* 0x00000001ff147807 */ /* 0x000fe20000000000 */
[----:B------:R-:W-:Y:S01]  /*99d0*/  UMOV UR13, 0xf0000 ;  /* 0x000f0000000d7882 */ /* 0x000fe20000000000 */
[----:B------:R-:W-:Y:S01]  /*99e0*/  UMOV UR17, UR33 ;  /* 0x0000002100117c82 */ /* 0x000fe20008000000 */
[----:B------:R-:W-:Y:S01]  /*99f0*/  UMOV UR18, UR34 ;  /* 0x0000002200127c82 */ /* 0x000fe20008000000 */
[----:B------:R-:W-:Y:S01]  /*9a00*/  UMOV UR20, UR36 ;  /* 0x0000002400147c82 */ /* 0x000fe20008000000 */
[----:B------:R-:W-:Y:S01]  /*9a10*/  UMOV UR9, UR33 ;  /* 0x0000002100097c82 */ /* 0x000fe20008000000 */
[----:B------:R-:W-:Y:S01]  /*9a20*/  UMOV UR11, UR19 ;  /* 0x00000013000b7c82 */ /* 0x000fe20008000000 */
[----:B------:R-:W-:Y:S01]  /*9a30*/  UMOV UR12, UR36 ;  /* 0x00000024000c7c82 */ /* 0x000fe20008000000 */
[----:B------:R0:W-:Y:S01]  /*9a40*/  UTMALDG.3D [UR24], [UR14], desc[UR22] ;  /* 0x000016180e0075b4 */ /* 0x0001e20008011000 */
[----:B------:R-:W-:Y:S01]  /*9a50*/  UMOV UR10, UR26 ;  /* 0x0000001a000a7c82 */ /* 0x000fe20008000000 */
[----:B------:R-:W-:-:S02]  /*9a60*/  LOP3.LUT R5, R5, R20, RZ, 0x3c, !PT ;  /* 0x0000001405057212 */ /* 0x000fc400078e3cff */
[----:B------:R-:W-:Y:S01]  /*9a70*/  SEL R14, R14, RZ, P0 ;  /* 0x000000ff0e0e7207 */ /* 0x000fe20000000000 */
[----:B------:R0:W-:Y:S01]  /*9a80*/  UTMALDG.3D.MULTICAST [UR16], [UR40], UR13, desc[UR22] ;  /* 0x00001610280073b4 */ /* 0x0001e2000801180d */
[----:B------:R0:W-:Y:S02]  /*9a90*/  UTMALDG.3D.MULTICAST [UR8], [UR40], UR13, desc[UR22] ;  /* 0x00001608280073b4 */ /* 0x0001e4000801180d */
[----:B0-----:R-:W-:Y:S05]  /*9aa0*/  @P1 BRA `(.L_x_300) ;  /* 0xfffffffc00141947 */ /* 0x001fea000383ffff */
.L_x_297:
[----:B------:R-:W-:Y:S05]  /*9ab0*/  BSYNC B1 ;  /* 0x0000000000017941 */ /* 0x000fea0003800000 */
.L_x_296:
[----:B------:R-:W-:Y:S01]  /*9ac0*/  LOP3.LUT P1, RZ, R9, 0xff, RZ, 0xc0, !PT ;  /* 0x000000ff09ff7812 */ /* 0x000fe2000782c0ff */
[----:B------:R-:W-:Y:S01]  /*9ad0*/  IMAD.IADD R3, R8, 0x1, R3 ;  /* 0x0000000108037824 */ /* 0x000fe200078e0203 */
[----:B------:R-:W-:Y:S01]  /*9ae0*/  IADD3 R16, P2, R16, UR30, RZ ;  /* 0x0000001e10107c10 */ /* 0x000fe2000ff5e0ff */
[----:B------:R-:W-:Y:S01]  /*9af0*/  ULDC.64 UR8, c[0x0][0x650] ;  /* 0x0001940000087ab9 */ /* 0x000fe20000000a00 */
[----:B------:R-:W-:Y:S01]  /*9b00*/  BSSY B1, `(.L_x_301) ;  /* 0x000006d000017945 */ /* 0x000fe20003800000 */
[----:B------:R-:W-:Y:S01]  /*9b10*/  IMAD.MOV.U32 R20, RZ, RZ, -0x1 ;  /* 0xffffffffff147424 */ /* 0x000fe200078e00ff */
[----:B------:R-:W-:Y:S01]  /*9b20*/  ISETP.GT.U32.AND P0, PT, R3, 0x1, PT ;  /* 0x000000010300780c */ /* 0x000fe20003f04070 */
[----:B------:R-:W-:Y:S01]  /*9b30*/  IMAD.MOV.U32 R21, RZ, RZ, -0x1 ;  /* 0xffffffffff157424 */ /* 0x000fe200078e00ff */
[----:B------:R-:W-:Y:S02]  /*9b40*/  SHF.R.U32.HI R4, RZ, 0x1, R3 ;  /* 0x00000001ff047819 */ /* 0x000fe40000011603 */
[----:B------:R-:W-:-:S02]  /*9b50*/  ISETP.LT.U32.AND P0, PT, R8, 0x2, P0 ;  /* 0x000000020800780c */ /* 0x000fc40000701070 */
[----:B------:R-:W-:Y:S01]  /*9b60*/  IADD3.X R17, R17, UR7, RZ, P2, !PT ;  /* 0x0000000711117c10 */ /* 0x000fe200097fe4ff */
[----:B------:R-:W0:Y:S01]  /*9b70*/  @P1 S2R R6, SR_CgaCtaId ;  /* 0x0000000000061919 */ /* 0x000e220000008800 */
[----:B------:R-:W-:Y:S02]  /*9b80*/  @P1 MOV R5, 0x400 ;  /* 0x0000040000051802 */ /* 0x000fe40000000f00 */
[----:B------:R-:W-:Y:S02]  /*9b90*/  ISETP.GE.U32.AND P2, PT, R16, UR8, PT ;  /* 0x0000000810007c0c */ /* 0x000fe4000bf46070 */
[----:B------:R-:W-:Y:S02]  /*9ba0*/  LOP3.LUT R4, R4, 0x1, RZ, 0xc0, !PT ;  /* 0x0000000104047812 */ /* 0x000fe400078ec0ff */
[----:B------:R-:W-:Y:S02]  /*9bb0*/  LOP3.LUT R3, R3, 0x1, RZ, 0xc0, !PT ;  /* 0x0000000103037812 */ /* 0x000fe400078ec0ff */
[----:B------:R-:W-:-:S02]  /*9bc0*/  PRMT R9, RZ, 0x7610, R9 ;  /* 0x00007610ff097816 */ /* 0x000fc40000000009 */
[----:B0-----:R-:W-:Y:S01]  /*9bd0*/  @P1 LEA R5, R6, R5, 0x18 ;  /* 0x0000000506051211 */ /* 0x001fe200078ec0ff */
[----:B------:R-:W-:-:S03]  /*9be0*/  IMAD.MOV.U32 R6, RZ, RZ, -0x1 ;  /* 0xffffffffff067424 */ /* 0x000fc600078e00ff */
[----:B------:R0:W-:Y:S01]  /*9bf0*/  @P1 SYNCS.ARRIVE.TRANS64.A1T0 RZ, [R5+URZ+0x38], RZ ;  /* 0x000038ff05ff19a7 */ /* 0x0001e2000810003f */
[----:B------:R-:W-:-:S04]  /*9c00*/  ISETP.NE.U32.AND P1, PT, R4, 0x1, PT ;  /* 0x000000010400780c */ /* 0x000fc80003f25070 */
[----:B------:R-:W-:Y:S02]  /*9c10*/  ISETP.GT.U32.AND P1, PT, R8, 0x1, !P1 ;  /* 0x000000010800780c */ /* 0x000fe40004f24070 */
[----:B0-----:R-:W-:Y:S02]  /*9c20*/  SEL R5, RZ, 0x1, !P0 ;  /* 0x00000001ff057807 */ /* 0x001fe40004000000 */
[----:B------:R-:W-:Y:S02]  /*9c30*/  ISETP.GE.U32.AND.EX P0, PT, R17, UR9, PT, P2 ;  /* 0x0000000911007c0c */ /* 0x000fe4000bf06120 */
[----:B------:R-:W-:-:S04]  /*9c40*/  SEL R4, RZ, 0x1, !P1 ;  /* 0x00000001ff047807 */ /* 0x000fc80004800000 */
[----:B------:R-:W-:Y:S02]  /*9c50*/  LOP3.LUT R0, R4, R0, R5, 0x96, !PT ;  /* 0x0000000004007212 */ /* 0x000fe400078e9605 */
[----:B------:R-:W-:-:S05]  /*9c60*/  PRMT R4, RZ, 0x7610, R4 ;  /* 0x00007610ff047816 */ /* 0x000fca0000000004 */
[----:B------:R-:W-:Y:S05]  /*9c70*/  @P0 BRA `(.L_x_302) ;  /* 0x0000000400540947 */ /* 0x000fea0003800000 */
[----:B------:R-:W0:Y:S01]  /*9c80*/  S2R R15, SR_CTAID.X ;  /* 0x00000000000f7919 */ /* 0x000e220000002500 */
[----:B------:R-:W-:Y:S01]  /*9c90*/  ULDC.64 UR8, c[0x0][0x628] ;  /* 0x00018a0000087ab9 */ /* 0x000fe20000000a00 */
[----:B------:R-:W-:Y:S01]  /*9ca0*/  ULDC UR11, c[0x0][0x630] ;  /* 0x00018c00000b7ab9 */ /* 0x000fe20000000800 */
[----:B------:R-:W-:Y:S01]  /*9cb0*/  ISETP.NE.U32.AND P0, PT, RZ, UR8, PT ;  /* 0x00000008ff007c0c */ /* 0x000fe2000bf05070 */
[----:B------:R-:W1:Y:S01]  /*9cc0*/  S2R R20, SR_CTAID.Y ;  /* 0x0000000000147919 */ /* 0x000e620000002600 */
[----:B------:R-:W-:Y:S01]  /*9cd0*/  ULDC UR12, c[0x0][0x150] ;  /* 0x00005400000c7ab9 */ /* 0x000fe20000000800 */
[----:B------:R-:W-:Y:S01]  /*9ce0*/  IMAD.MOV.U32 R4, RZ, RZ, R16 ;  /* 0x000000ffff047224 */ /* 0x000fe200078e0010 */
[----:B------:R-:W-:Y:S01]  /*9cf0*/  ISETP.NE.AND.EX P0, PT, RZ, UR9, PT, P0 ;  /* 0x00000009ff007c0c */ /* 0x000fe2000bf05300 */
[----:B------:R-:W-:Y:S01]  /*9d00*/  IMAD.MOV.U32 R5, RZ, RZ, R17 ;  /* 0x000000ffff057224 */ /* 0x000fe200078e0011 */
[----:B0-----:R-:W-:-:S11]  /*9d10*/  I2FP.F32.U32 R22, R15 ;  /* 0x0000000f00167245 */ /* 0x001fd60000201000 */
[----:B------:R-:W-:Y:S05]  /*9d20*/  @!P0 BRA `(.L_x_303) ;  /* 0x0000000000288947 */ /* 0x000fea0003800000 */
[----:B------:R-:W-:Y:S02]  /*9d30*/  ULDC UR10, c[0x0][0x634] ;  /* 0x00018d00000a7ab9 */ /* 0x000fe40000000800 */
[----:B------:R-:W-:-:S05]  /*9d40*/  IADD3 R5, P0, R16, UR10, RZ ;  /* 0x0000000a10057c10 */ /* 0x000fca000ff1e0ff */
[----:B------:R-:W-:-:S04]  /*9d50*/  IMAD.X R21, RZ, RZ, R17, P0 ;  /* 0x000000ffff157224 */ /* 0x000fc800000e0611 */
[----:B------:R-:W-:-:S04]  /*9d60*/  IMAD.WIDE.U32 R6, R21, UR8, RZ ;  /* 0x0000000815067c25 */ /* 0x000fc8000f8e00ff */
[----:B------:R-:W-:-:S04]  /*9d70*/  IMAD.WIDE.U32 R6, P0, R5, UR9, R6 ;  /* 0x0000000905067c25 */ /* 0x000fc8000f800006 */
[----:B------:R-:W-:-:S04]  /*9d80*/  IMAD.WIDE.U32 R4, R5, UR8, RZ ;  /* 0x0000000805047c25 */ /* 0x000fc8000f8e00ff */
[----:B------:R-:W-:Y:S01]  /*9d90*/  IMAD.MOV.U32 R4, RZ, RZ, R7 ;  /* 0x000000ffff047224 */ /* 0x000fe200078e0007 */
[----:B------:R-:W-:Y:S01]  /*9da0*/  IADD3 RZ, P1, R5, R6, RZ ;  /* 0x0000000605ff7210 */ /* 0x000fe20007f3e0ff */
[----:B------:R-:W-:-:S04]  /*9db0*/  IMAD.X R5, RZ, RZ, RZ, P0 ;  /* 0x000000ffff057224 */ /* 0x000fc800000e06ff */
[----:B------:R-:W-:-:S08]  /*9dc0*/  IMAD.WIDE.U32.X R4, R21, UR9, R4, P1 ;  /* 0x0000000915047c25 */ /* 0x000fd000088e0404 */
.L_x_303:
[--C-:B------:R-:W-:Y:S01]  /*9dd0*/  SHF.R.U64 R14, R4, UR11, R5.reuse ;  /* 0x0000000b040e7c19 */ /* 0x100fe20008001205 */
[----:B------:R-:W-:Y:S01]  /*9de0*/  FMUL R22, R22, UR12 ;  /* 0x0000000c16167c20 */ /* 0x000fe20008400000 */
[----:B------:R-:W-:Y:S01]  /*9df0*/  SHF.R.U32.HI R4, RZ, UR11, R5 ;  /* 0x0000000bff047c19 */ /* 0x000fe20008011605 */
[----:B------:R-:W0:Y:S01]  /*9e00*/  LDC R6, c[0x0][0x144] ;  /* 0x00005100ff067b82 */ /* 0x000e220000000800 */
[----:B------:R-:W-:Y:S01]  /*9e10*/  IADD3 R5, P0, RZ, -R14, RZ ;  /* 0x8000000eff057210 */ /* 0x000fe20007f1e0ff */
[----:B------:R-:W-:Y:S01]  /*9e20*/  ULDC UR10, c[0x0][0x154] ;  /* 0x00005500000a7ab9 */ /* 0x000fe20000000800 */
[----:B-1----:R-:W-:Y:S01]  /*9e30*/  I2FP.F32.U32 R7, R20 ;  /* 0x0000001400077245 */ /* 0x002fe20000201000 */
[----:B------:R-:W1:Y:S01]  /*9e40*/  F2I.U32.TRUNC.NTZ R22, R22 ;  /* 0x0000001600167305 */ /* 0x000e62000020f000 */
[----:B------:R-:W-:Y:S01]  /*9e50*/  ULDC.64 UR8, c[0x0][0x620] ;  /* 0x0001880000087ab9 */ /* 0x000fe20000000a00 */
[----:B------:R-:W-:Y:S01]  /*9e60*/  IMAD.X R4, RZ, RZ, ~R4, P0 ;  /* 0x000000ffff047224 */ /* 0x000fe200000e0e04 */
[----:B------:R-:W-:Y:S01]  /*9e70*/  ISETP.NE.AND P2, PT, R2, 0x1, PT ;  /* 0x000000010200780c */ /* 0x000fe20003f45270 */
[----:B------:R-:W-:Y:S01]  /*9e80*/  FMUL R23, R7, UR10 ;  /* 0x0000000a07177c20 */ /* 0x000fe20008400000 */
[----:B------:R-:W2:Y:S01]  /*9e90*/  LDC R25, c[0x0][0x148] ;  /* 0x00005200ff197b82 */ /* 0x000ea20000000800 */
[----:B------:R-:W-:Y:S01]  /*9ea0*/  IMAD R4, R4, UR8, RZ ;  /* 0x0000000804047c24 */ /* 0x000fe2000f8e02ff */
[----:B------:R-:W-:-:S02]  /*9eb0*/  ULDC.64 UR10, c[0x0][0x640] ;  /* 0x00019000000a7ab9 */ /* 0x000fc40000000a00 */
[----:B------:R-:W-:Y:S01]  /*9ec0*/  ISETP.NE.U32.AND P0, PT, RZ, UR10, PT ;  /* 0x0000000aff007c0c */ /* 0x000fe2000bf05070 */
[----:B------:R-:W3:Y:S01]  /*9ed0*/  F2I.U32.TRUNC.NTZ R23, R23 ;  /* 0x0000001700177305 */ /* 0x000ee2000020f000 */
[C---:B------:R-:W-:Y:S02]  /*9ee0*/  IMAD R7, R5.reuse, UR9, R4 ;  /* 0x0000000905077c24 */ /* 0x040fe4000f8e0204 */
[----:B------:R-:W-:Y:S01]  /*9ef0*/  IMAD.WIDE.U32 R4, R5, UR8, R16 ;  /* 0x0000000805047c25 */ /* 0x000fe2000f8e0010 */
[----:B------:R-:W-:Y:S01]  /*9f00*/  ULDC UR8, c[0x0][0x618] ;  /* 0x0001860000087ab9 */ /* 0x000fe20000000800 */
[----:B------:R-:W-:Y:S02]  /*9f10*/  ISETP.NE.AND.EX P0, PT, RZ, UR11, PT, P0 ;  /* 0x0000000bff007c0c */ /* 0x000fe4000bf05300 */
[----:B------:R-:W-:Y:S02]  /*9f20*/  IMAD.IADD R5, R5, 0x1, R7 ;  /* 0x0000000105057824 */ /* 0x000fe400078e0207 */
[----:B-1----:R-:W-:-:S03]  /*9f30*/  IMAD.MOV R22, RZ, RZ, -R22 ;  /* 0x000000ffff167224 */ /* 0x002fc600078e0a16 */
[----:B------:R-:W-:Y:S01]  /*9f40*/  SHF.R.U64 R21, R4, UR8, R5 ;  /* 0x0000000804157c19 */ /* 0x000fe20008001205 */
[----:B0-----:R-:W-:Y:S01]  /*9f50*/  IMAD R15, R6, R22, R15 ;  /* 0x00000016060f7224 */ /* 0x001fe200078e020f */
[----:B------:R-:W-:Y:S01]  /*9f60*/  SHF.R.U32.HI R4, RZ, UR8, R5 ;  /* 0x00000008ff047c19 */ /* 0x000fe20008011605 */
[----:B------:R-:W-:Y:S01]  /*9f70*/  ULDC UR8, c[0x0][0x608] ;  /* 0x0001820000087ab9 */ /* 0x000fe20000000800 */
[----:B---3--:R-:W-:Y:S02]  /*9f80*/  IMAD.MOV R6, RZ, RZ, -R23 ;  /* 0x000000ffff067224 */ /* 0x008fe400078e0a17 */
[--C-:B------:R-:W-:Y:S02]  /*9f90*/  SHF.R.U64 R22, R21, UR8, R4.reuse ;  /* 0x0000000815167c19 */ /* 0x100fe40008001204 */
[----:B------:R-:W-:Y:S01]  /*9fa0*/  SHF.R.U32.HI R5, RZ, UR8, R4 ;  /* 0x00000008ff057c19 */ /* 0x000fe20008011604 */
[----:B------:R-:W-:Y:S01]  /*9fb0*/  ULDC UR8, c[0x0][0x658] ;  /* 0x0001960000087ab9 */ /* 0x000fe20000000800 */
[----:B--2---:R-:W-:-:S02]  /*9fc0*/  @P2 IMAD R15, R25, R6, R20 ;  /* 0x00000006190f2224 */ /* 0x004fc400078e0214 */
[--C-:B------:R-:W-:Y:S02]  /*9fd0*/  SHF.R.U64 R20, R22, UR8, R5.reuse ;  /* 0x0000000816147c19 */ /* 0x100fe40008001205 */
[----:B------:R-:W-:-:S03]  /*9fe0*/  SHF.R.U32.HI R23, RZ, UR8, R5 ;  /* 0x00000008ff177c19 */ /* 0x000fc60008011605 */
[----:B------:R-:W-:Y:S02]  /*9ff0*/  IMAD.MOV.U32 R6, RZ, RZ, R20 ;  /* 0x000000ffff067224 */ /* 0x000fe400078e0014 */
[----:B------:R-:W-:Y:S01]  /*a000*/  IMAD.MOV.U32 R5, RZ, RZ, R23 ;  /* 0x000000ffff057224 */ /* 0x000fe200078e0017 */
[----:B------:R-:W-:Y:S06]  /*a010*/  @!P0 BRA `(.L_x_304) ;  /* 0x00000000002c8947 */ /* 0x000fec0003800000 */
        /* <DEDUP_REMOVED lines=9> */
[----:B------:R-:W-:-:S04]  /*a0b0*/  IMAD.WIDE.U32.X R4, R23, UR11, R4, P1 ;  /* 0x0000000b17047c25 */ /* 0x000fc800088e0404 */
[----:B------:R-:W-:-:S07]  /*a0c0*/  IMAD.MOV.U32 R6, RZ, RZ, R4 ;  /* 0x000000ffff067224 */ /* 0x000fce00078e0004 */
.L_x_304:
[----:B------:R-:W-:Y:S01]  /*a0d0*/  ULDC UR8, c[0x0][0x648] ;  /* 0x0001920000087ab9 */ /* 0x000fe20000000800 */
[----:B------:R-:W-:Y:S01]  /*a0e0*/  LOP3.LUT R4, R22, UR6, RZ, 0xc0, !PT ;  /* 0x0000000616047c12 */ /* 0x000fe2000f8ec0ff */
[----:B------:R-:W-:Y:S01]  /*a0f0*/  ULDC UR9, c[0x0][0x610] ;  /* 0x0001840000097ab9 */ /* 0x000fe20000000800 */
[----:B------:R-:W-:Y:S01]  /*a100*/  SHF.R.U64 R5, R6, UR8, R5 ;  /* 0x0000000806057c19 */ /* 0x000fe20008001205 */
[----:B------:R-:W-:Y:S01]  /*a110*/  ULDC UR8, c[0x0][0x638] ;  /* 0x00018e0000087ab9 */ /* 0x000fe20000000800 */
[----:B------:R-:W-:Y:S01]  /*a120*/  LOP3.LUT R21, R21, UR4, RZ, 0xc0, !PT ;  /* 0x0000000415157c12 */ /* 0x000fe2000f8ec0ff */
[----:B------:R-:W-:Y:S02]  /*a130*/  IMAD.MOV.U32 R6, RZ, RZ, R14 ;  /* 0x000000ffff067224 */ /* 0x000fe400078e000e */
[----:B------:R-:W-:Y:S02]  /*a140*/  IMAD.MOV R7, RZ, RZ, -R5 ;  /* 0x000000ffff077224 */ /* 0x000fe400078e0a05 */
[----:B------:R-:W-:-:S02]  /*a150*/  IMAD R4, R5, UR5, R4 ;  /* 0x0000000505047c24 */ /* 0x000fc4000f8e0204 */
[----:B------:R-:W-:Y:S01]  /*a160*/  IMAD R20, R7, UR8, R20 ;  /* 0x0000000807147c24 */ /* 0x000fe2000f8e0214 */
[----:B------:R-:W-:Y:S01]  /*a170*/  ULDC UR8, c[0x0][0x600] ;  /* 0x0001800000087ab9 */ /* 0x000fe20000000800 */
[----:B------:R-:W-:Y:S02]  /*a180*/  IMAD R15, R4, UR9, R15 ;  /* 0x00000009040f7c24 */ /* 0x000fe4000f8e020f */
[----:B------:R-:W-:Y:S02]  /*a190*/  IMAD R20, R20, UR8, R21 ;  /* 0x0000000814147c24 */ /* 0x000fe4000f8e0215 */
[----:B------:R-:W-:-:S03]  /*a1a0*/  IMAD.MOV.U32 R4, RZ, RZ, 0x1 ;  /* 0x00000001ff047424 */ /* 0x000fc600078e00ff */
[----:B------:R-:W-:Y:S02]  /*a1b0*/  SEL R21, R20, R15, !P2 ;  /* 0x0000000f14157207 */ /* 0x000fe40005000000 */
[----:B------:R-:W-:-:S07]  /*a1c0*/  SEL R20, R15, R20, !P2 ;  /* 0x000000140f147207 */ /* 0x000fce0005000000 */
.L_x_302:
[----:B------:R-:W-:Y:S05]  /*a1d0*/  BSYNC B1 ;  /* 0x0000000000017941 */ /* 0x000fea0003800000 */
.L_x_301:
[----:B------:R-:W-:-:S13]  /*a1e0*/  LOP3.LUT P0, RZ, R4, 0xff, RZ, 0xc0, !PT ;  /* 0x000000ff04ff7812 */ /* 0x000fda000780c0ff */
[----:B------:R-:W-:Y:S05]  /*a1f0*/  @P0 BRA `(.L_x_305) ;  /* 0xfffffff4000c0947 */ /* 0x000fea000383ffff */
[----:B------:R-:W-:Y:S05]  /*a200*/  BSYNC B0 ;  /* 0x0000000000007941 */ /* 0x000fea0003800000 */
.L_x_294:
[----:B------:R-:W-:-:S03]  /*a210*/  UMOV UR8, 0xffffffff ;  /* 0xffffffff00087882 */ /* 0x000fc60000000000 */
[----:B------:R-:W-:Y:S05]  /*a220*/  BRA.DIV UR8, `(.L_x_306) ;  /* 0x0000000208cc7947 */ /* 0x000fea000b800000 */
[----:B------:R-:W-:-:S13]  /*a230*/  ELECT P6, URZ, PT ;  /* 0x00000000003f782f */ /* 0x000fda00038c0000 */
.L_x_318:
[----:B------:R-:W-:Y:S04]  /*a240*/  BSSY B0, `(.L_x_307) ;  /* 0x0000019000007945 */ /* 0x000fe80003800000 */
[----:B------:R-:W-:Y:S05]  /*a250*/  @!P6 BRA `(.L_x_308) ;  /* 0x00000000005ce947 */ /* 0x000fea0003800000 */
[----:B------:R-:W-:-:S04]  /*a260*/  LOP3.LUT R19, R19, 0x2, RZ, 0xfc, !PT ;  /* 0x0000000213137812 */ /* 0x000fc800078efcff */
[----:B------:R-:W-:-:S13]  /*a270*/  ISETP.NE.AND P0, PT, R19, 0x3, PT ;  /* 0x000000031300780c */ /* 0x000fda0003f05270 */
[----:B------:R-:W-:Y:S05]  /*a280*/  @!P0 BRA `(.L_x_309) ;  /* 0x0000000000048947 */ /* 0x000fea0003800000 */
[----:B------:R-:W-:Y:S01]  /*a290*/  BPT.TRAP 0x1 ;  /* 0x000000040000795c */ /* 0x000fe20000300000 */
.L_x_309:
[----:B------:R-:W0:Y:S01]  /*a2a0*/  S2R R5, SR_CgaCtaId ;  /* 0x0000000000057919 */ /* 0x000e220000008800 */
[----:B------:R-:W-:Y:S02]  /*a2b0*/  MOV R2, 0x400 ;  /* 0x0000040000027802 */ /* 0x000fe40000000f00 */
[----:B------:R-:W-:Y:S02]  /*a2c0*/  SHF.L.U32 R4, R0, 0x1f, RZ ;  /* 0x0000001f00047819 */ /* 0x000fe400000006ff */
[----:B0-----:R-:W-:-:S05]  /*a2d0*/  LEA R2, R5, R2, 0x18 ;  /* 0x0000000205027211 */ /* 0x001fca00078ec0ff */
[----:B------:R-:W-:-:S04]  /*a2e0*/  VIADD R2, R2, 0x10 ;  /* 0x0000001002027836 */ /* 0x000fc80000000000 */
[C---:B------:R-:W-:Y:S02]  /*a2f0*/  IMAD R7, R3.reuse, 0x8, R2 ;  /* 0x0000000803077824 */ /* 0x040fe400078e0202 */
[----:B------:R-:W-:Y:S02]  /*a300*/  VIADD R3, R3, 0x1 ;  /* 0x0000000103037836 */ /* 0x000fe40000000000 */
[----:B------:R-:W0:Y:S03]  /*a310*/  SYNCS.PHASECHK.TRANS64.TRYWAIT P0, [R7+URZ], R4 ;  /* 0x00000004070075a7 */ /* 0x000e26000800017f */
[----:B------:R-:W-:-:S04]  /*a320*/  ISETP.NE.AND P1, PT, R3, 0x2, PT ;  /* 0x000000020300780c */ /* 0x000fc80003f25270 */
[----:B------:R-:W-:Y:S02]  /*a330*/  SEL R5, RZ, 0x1, P1 ;  /* 0x00000001ff057807 */ /* 0x000fe40000800000 */
[----:B------:R-:W-:Y:S02]  /*a340*/  SEL R3, R3, RZ, P1 ;  /* 0x000000ff03037207 */ /* 0x000fe40000800000 */
[----:B------:R-:W-:Y:S01]  /*a350*/  LOP3.LUT R0, R0, R5, RZ, 0x3c, !PT ;  /* 0x0000000500007212 */ /* 0x000fe200078e3cff */
[----:B0-----:R-:W-:Y:S06]  /*a360*/  @!P0 BRA `(.L_x_310) ;  /* 0x00000000009c8947 */ /* 0x001fec0003800000 */
.L_x_319:
[----:B------:R-:W-:Y:S01]  /*a370*/  IMAD R3, R3, 0x8, R2 ;  /* 0x0000000803037824 */ /* 0x000fe200078e0202 */
[----:B------:R-:W-:-:S07]  /*a380*/  SHF.L.U32 R0, R0, 0x1f, RZ ;  /* 0x0000001f00007819 */ /* 0x000fce00000006ff */
.L_x_311:
[----:B-1----:R1:W2:Y:S02]  /*a390*/  SYNCS.PHASECHK.TRANS64.TRYWAIT P0, [R3+URZ], R0 ;  /* 0x00000000030075a7 */ /* 0x0022a4000800017f */
[----:B--2---:R-:W-:Y:S05]  /*a3a0*/  @!P0 NANOSLEEP.SYNCS 0x989680 ;  /* 0x009896800000895d */ /* 0x004fea0003900000 */
[----:B------:R-:W2:Y:S02]  /*a3b0*/  @!P0 SYNCS.PHASECHK.TRANS64 P0, [R3+URZ], R0 ;  /* 0x00000000030085a7 */ /* 0x000ea4000800007f */
[----:B--2---:R-:W-:Y:S05]  /*a3c0*/  @!P0 BRA `(.L_x_311) ;  /* 0xfffffffc00f08947 */ /* 0x004fea000383ffff */
.L_x_308:
[----:B------:R-:W-:Y:S05]  /*a3d0*/  BSYNC B0 ;  /* 0x0000000000007941 */ /* 0x000fea0003800000 */
.L_x_307:
[----:B------:R-:W-:Y:S05]  /*a3e0*/  EXIT ;  /* 0x000000000000794d */ /* 0x000fea0003800000 */
.L_x_21:
[----:B---3--:R3:W4:Y:S02]  /*a3f0*/  SYNCS.PHASECHK.TRANS64.TRYWAIT P1, [R3+URZ], R0 ;  /* 0x00000000030075a7 */ /* 0x008724000802017f */
[----:B----4-:R-:W-:Y:S05]  /*a400*/  @!P1 NANOSLEEP.SYNCS 0x989680 ;  /* 0x009896800000995d */ /* 0x010fea0003900000 */
[----:B------:R-:W4:Y:S02]  /*a410*/  @!P1 SYNCS.PHASECHK.TRANS64 P1, [R3+URZ], R0 ;  /* 0x00000000030095a7 */ /* 0x000f24000802007f */
[----:B----4-:R-:W-:Y:S05]  /*a420*/  @!P1 BRA `(.L_x_21) ;  /* 0xfffffffc00f09947 */ /* 0x010fea000383ffff */
[----:B------:R-:W-:Y:S05]  /*a430*/  BRA `(.L_x_20) ;  /* 0xffffff7000307947 */ /* 0x000fea000383ffff */
.L_x_26:
[----:B-1----:R1:W2:Y:S02]  /*a440*/  SYNCS.PHASECHK.TRANS64.TRYWAIT P1, [R5+URZ], R4 ;  /* 0x00000004050075a7 */ /* 0x0022a4000802017f */
[----:B--2---:R-:W-:Y:S05]  /*a450*/  @!P1 NANOSLEEP.SYNCS 0x989680 ;  /* 0x009896800000995d */ /* 0x004fea0003900000 */
[----:B------:R-:W2:Y:S02]  /*a460*/  @!P1 SYNCS.PHASECHK.TRANS64 P1, [R5+URZ], R4 ;  /* 0x00000004050095a7 */ /* 0x000ea4000802007f */
[----:B--2---:R-:W-:Y:S05]  /*a470*/  @!P1 BRA `(.L_x_26) ;  /* 0xfffffffc00f09947 */ /* 0x004fea000383ffff */
[----:B------:R-:W-:Y:S05]  /*a480*/  BRA `(.L_x_25) ;  /* 0xffffff7400ac7947 */ /* 0x000fea000383ffff */
.L_x_295:
[----:B------:R-:W-:Y:S01]  /*a490*/  BSSY B1, `(.L_x_312) ;  /* 0x0000006000017945 */ /* 0x000fe20003800000 */
[----:B------:R-:W-:-:S07]  /*a4a0*/  IMAD.MOV.U32 R15, RZ, RZ, -0x1 ;  /* 0xffffffffff0f7424 */ /* 0x000fce00078e00ff */
[----:B------:R-:W-:Y:S05]  /*a4b0*/  WARPSYNC.COLLECTIVE R15, `(.L_x_313) ;  /* 0x000000000f0c7348 */ /* 0x000fea0003c00000 */
[----:B------:R-:W-:Y:S02]  /*a4c0*/  ELECT P6, UR62, PT ;  /* 0x00000000003e782f */ /* 0x000fe400038c0000 */
[----:B------:R-:W-:Y:S01]  /*a4d0*/  MOV R14, UR62 ;  /* 0x0000003e000e7c02 */ /* 0x000fe20008000f00 */
[----:B------:R-:W-:Y:S10]  /*a4e0*/  ENDCOLLECTIVE ;  /* 0x000000000000791b */ /* 0x000ff40003800000 */
.L_x_313:
[----:B------:R-:W-:Y:S05]  /*a4f0*/  BSYNC B1 ;  /* 0x0000000000017941 */ /* 0x000fea0003800000 */
.L_x_312:
[----:B------:R-:W-:Y:S05]  /*a500*/  BRA `(.L_x_314) ;  /* 0xfffffff000547947 */ /* 0x000fea000383ffff */
.L_x_298:
[----:B0-----:R0:W1:Y:S02]  /*a510*/  SYNCS.PHASECHK.TRANS64.TRYWAIT P0, [R20+URZ+0x10], R7 ;  /* 0x00001007140075a7 */ /* 0x001064000800017f */
[----:B-1----:R-:W-:Y:S05]  /*a520*/  @!P0 NANOSLEEP.SYNCS 0x989680 ;  /* 0x009896800000895d */ /* 0x002fea0003900000 */
[----:B------:R-:W1:Y:S02]  /*a530*/  @!P0 SYNCS.PHASECHK.TRANS64 P0, [R20+URZ+0x10], R7 ;  /* 0x00001007140085a7 */ /* 0x000e64000800007f */
[----:B-1----:R-:W-:Y:S05]  /*a540*/  @!P0 BRA `(.L_x_298) ;  /* 0xfffffffc00f08947 */ /* 0x002fea000383ffff */
[----:B------:R-:W-:Y:S05]  /*a550*/  BRA `(.L_x_315) ;  /* 0xfffffff0008c7947 */ /* 0x000fea000383ffff */
.L_x_306:
[----:B------:R-:W-:Y:S01]  /*a560*/  BSSY B0, `(.L_x_316) ;  /* 0x0000006000007945 */ /* 0x000fe20003800000 */
[----:B------:R-:W-:-:S07]  /*a570*/  IMAD.MOV.U32 R15, RZ, RZ, -0x1 ;  /* 0xffffffffff0f7424 */ /* 0x000fce00078e00ff */
[----:B------:R-:W-:Y:S05]  /*a580*/  WARPSYNC.COLLECTIVE R15, `(.L_x_317) ;  /* 0x000000000f0c7348 */ /* 0x000fea0003c00000 */
[----:B------:R-:W-:Y:S02]  /*a590*/  ELECT P6, UR62, PT ;  /* 0x00000000003e782f */ /* 0x000fe400038c0000 */
[----:B------:R-:W-:Y:S01]  /*a5a0*/  MOV R14, UR62 ;  /* 0x0000003e000e7c02 */ /* 0x000fe20008000f00 */
[----:B------:R-:W-:Y:S10]  /*a5b0*/  ENDCOLLECTIVE ;  /* 0x000000000000791b */ /* 0x000ff40003800000 */
.L_x_317:
[----:B------:R-:W-:Y:S05]  /*a5c0*/  BSYNC B0 ;  /* 0x0000000000007941 */ /* 0x000fea0003800000 */
.L_x_316:
[----:B------:R-:W-:Y:S05]  /*a5d0*/  BRA `(.L_x_318) ;  /* 0xfffffffc00187947 */ /* 0x000fea000383ffff */
.L_x_310:
[----:B0-----:R0:W1:Y:S02]  /*a5e0*/  SYNCS.PHASECHK.TRANS64.TRYWAIT P0, [R7+URZ], R4 ;  /* 0x00000004070075a7 */ /* 0x001064000800017f */
[----:B-1----:R-:W-:Y:S05]  /*a5f0*/  @!P0 NANOSLEEP.SYNCS 0x989680 ;  /* 0x009896800000895d */ /* 0x002fea0003900000 */
[----:B------:R-:W1:Y:S02]  /*a600*/  @!P0 SYNCS.PHASECHK.TRANS64 P0, [R7+URZ], R4 ;  /* 0x00000004070085a7 */ /* 0x000e64000800007f */
[----:B-1----:R-:W-:Y:S05]  /*a610*/  @!P0 BRA `(.L_x_310) ;  /* 0xfffffffc00f08947 */ /* 0x002fea000383ffff */
[----:B------:R-:W-:Y:S05]  /*a620*/  BRA `(.L_x_319) ;  /* 0xfffffffc00507947 */ /* 0x000fea000383ffff */
.L_x_320:
[----:B------:R-:W-:-:S00]  /*a630*/  BRA `(.L_x_320) ;  /* 0xfffffffc00fc7947 */ /* 0x000fc0000383ffff */
[----:B------:R-:W-:-:S00]  /*a640*/  NOP ;  /* 0x0000000000007918 */ /* 0x000fc00000000000 */
        /* <DEDUP_REMOVED lines=11> */
.L_x_321:


//--------------------- .nv.global.init           --------------------------
	.section	.nv.global.init,"aw",@progbits
.nv.global.init:
	.type		$str$22,@object
	.size		$str$22,($str$23 - $str$22)
$str$22:
        /*0000*/ 	.byte	0x6b, 0x5f, 0x74, 0x69, 0x6c, 0x65, 0x5f, 0x63, 0x6f, 0x75, 0x6e, 0x74, 0x20, 0x3e, 0x3d, 0x20
        /*0010*/ 	.byte	0x31, 0x00
	.type		$str$23,@object
	.size		$str$23,(__unnamed_1 - $str$23)
$str$23:
        /*0012*/ 	.byte	0x2f, 0x74, 0x6d, 0x70, 0x2f, 0x63, 0x75, 0x74, 0x6c, 0x61, 0x73, 0x73, 0x5f, 0x73, 0x77, 0x65
        /*0022*/ 	.byte	0x65, 0x70, 0x5f, 0x73, 0x72, 0x63, 0x2f, 0x69, 0x6e, 0x63, 0x6c, 0x75, 0x64, 0x65, 0x2f, 0x63
        /*0032*/ 	.byte	0x75, 0x74, 0x6c, 0x61, 0x73, 0x73, 0x2f, 0x67, 0x65, 0x6d, 0x6d, 0x2f, 0x63, 0x6f, 0x6c, 0x6c
        /*0042*/ 	.byte	0x65, 0x63, 0x74, 0x69, 0x76, 0x65, 0x2f, 0x73, 0x6d, 0x39, 0x30, 0x5f, 0x6d, 0x6d, 0x61, 0x5f
        /*0052*/ 	.byte	0x74, 0x6d, 0x61, 0x5f, 0x67, 0x6d, 0x6d, 0x61, 0x5f, 0x73, 0x73, 0x5f, 0x77, 0x61, 0x72, 0x70
        /*0062*/ 	.byte	0x73, 0x70, 0x65, 0x63, 0x69, 0x61, 0x6c, 0x69, 0x7a, 0x65, 0x64, 0x2e, 0x68, 0x70, 0x70, 0x00
	.type		__unnamed_1,@object
	.size		__unnamed_1,(.L_0 - __unnamed_1)
__unnamed_1:
        /*0072*/ 	.byte	0x76, 0x6f, 0x69, 0x64, 0x20, 0x63, 0x75, 0x74, 0x6c, 0x61, 0x73, 0x73, 0x3a, 0x3a, 0x67, 0x65
        /* <DEDUP_REMOVED lines=175> */
        /*0b72*/ 	.byte	0x74, 0x65, 0x3a, 0x3a, 0x69, 0x64, 0x65, 0x6e, 0x74, 0x69, 0x74, 0x79, 0x5d, 0x00
.L_0:


//--------------------- .nv.shared._ZN7cutlass13device_kernelINS_4gemm6kernel13GemmUniversalIN4cute5tupleIJiiiiEEENS1_10collective13CollectiveMmaINS1_34MainloopSm90TmaGmmaWarpSpecializedILi2ENS5_IJNS4_1CILi4EEENSA_ILi1EEESC_EEENS1_35KernelTmaWarpSpecializedCooperativeEEENS5_IJNSA_ILi128EEENSA_ILi256EEENSA_ILi64EEEEEEfNS5_IJlSC_lEEEfSK_NS4_8TiledMMAINS4_8MMA_AtomIJNS4_4SM904GMMA30MMA_64x256x8_F32TF32TF32_SS_TNILNSO_7ScaleInE1ELSQ_1EEEEEENS4_6LayoutINS5_IJNSA_ILi2EEESC_SC_EEENS5_IJSC_NSA_ILi0EEESW_EEEEENS5_IJNS4_10UnderscoreESZ_SZ_EEEEENS4_13SM90_TMA_LOADENS4_14ComposedLayoutINS4_7SwizzleILi3ELi4ELi3EEENS4_18smem_ptr_flag_bitsILi32EEENST_INS5_IJNSA_ILi8EEENSA_ILi32EEEEEENS5_IJS19_SC_EEEEEEEvNS4_8identityENS4_23SM90_TMA_LOAD_MULTICASTES1D_vS1E_EENS_8epilogue10collective6detail29Sm90TmaWarpSpecializedAdapterINS1I_15DefaultEpilogueIfSK_SK_NS1H_6thread17LinearCombinationIfLi1EffLNS1M_9ScaleType4KindE0ELNS_15FloatRoundStyleE2EfEENS1_15EpilogueDefaultEEEEEvvEEEEvNT_6ParamsE --------------------------
	.section	.nv.shared._ZN7cutlass13device_kernelINS_4gemm6kernel13GemmUniversalIN4cute5tupleIJiiiiEEENS1_10collective13CollectiveMmaINS1_34MainloopSm90TmaGmmaWarpSpecializedILi2ENS5_IJNS4_1CILi4EEENSA_ILi1EEESC_EEENS1_35KernelTmaWarpSpecializedCooperativeEEENS5_IJNSA_ILi128EEENSA_ILi256EEENSA_ILi64EEEEEEfNS5_IJlSC_lEEEfSK_NS4_8TiledMMAINS4_8MMA_AtomIJNS4_4SM904GMMA30MMA_64x256x8_F32TF32TF32_SS_TNILNSO_7ScaleInE1ELSQ_1EEEEEENS4_6LayoutINS5_IJNSA_ILi2EEESC_SC_EEENS5_IJSC_NSA_ILi0EEESW_EEEEENS5_IJNS4_10UnderscoreESZ_SZ_EEEEENS4_13SM90_TMA_LOADENS4_14ComposedLayoutINS4_7SwizzleILi3ELi4ELi3EEENS4_18smem_ptr_flag_bitsILi32EEENST_INS5_IJNSA_ILi8EEENSA_ILi32EEEEEENS5_IJS19_SC_EEEEEEEvNS4_8identityENS4_23SM90_TMA_LOAD_MULTICASTES1D_vS1E_EENS_8epilogue10collective6detail29Sm90TmaWarpSpecializedAdapterINS1I_15DefaultEpilogueIfSK_SK_NS1H_6thread17LinearCombinationIfLi1EffLNS1M_9ScaleType4KindE0ELNS_15FloatRoundStyleE2EfEENS1_15EpilogueDefaultEEEEEvvEEEEvNT_6ParamsE,"aw",@nobits
	.sectionflags	@""
	.align	16
	.zero		1024


//--------------------- .nv.shared.reserved.0     --------------------------
	.section	.nv.shared.reserved.0,"aw",@nobits
	.weak		__nv_reservedSMEM_offset_0_alias
	.size		__nv_reservedSMEM_offset_0_alias, 0, 0
	.other		__nv_reservedSMEM_offset_0_alias,@"STO_CUDA_RESERVED_SHARED STV_DEFAULT"
__nv_reservedSMEM_offset_0_alias:
	.zero		0


//--------------------- .nv.global                --------------------------
	.section	.nv.global,"aw",@nobits
.nv.global:
	.type		_ZN40_INTERNAL_6fa1cb5c_4_k_cu_544ea08a_268704cute1_E,@object
	.size		_ZN40_INTERNAL_6fa1cb5c_4_k_cu_544ea08a_268704cute1_E,(_ZN40_INTERNAL_6fa1cb5c_4_k_cu_544ea08a_268704cuda3std3__45__cpo6cbeginE - _ZN40_INTERNAL_6fa1cb5c_4_k_cu_544ea08a_268704cute1_E)
_ZN40_INTERNAL_6fa1cb5c_4_k_cu_544ea08a_268704cute1_E:
	.zero		1
	.type		_ZN40_INTERNAL_6fa1cb5c_4_k_cu_544ea08a_268704cuda3std3__45__cpo6cbeginE,@object
	.size		_ZN40_INTERNAL_6fa1cb5c_4_k_cu_544ea08a_268704cuda3std3__45__cpo6cbeginE,(_ZN40_INTERNAL_6fa1cb5c_4_k_cu_544ea08a_268704cuda3std3__48in_placeE - _ZN40_INTERNAL_6fa1cb5c_4_k_cu_544ea08a_268704cuda3std3__45__cpo6cbeginE)
_ZN40_INTERNAL_6fa1cb5c_4_k_cu_544ea08a_268704cuda3std3__45__cpo6cbeginE:
	.zero		1
	.type		_ZN40_INTERNAL_6fa1cb5c_4_k_cu_544ea08a_268704cuda3std3__48in_placeE,@object
	.size		_ZN40_INTERNAL_6fa1cb5c_4_k_cu_544ea08a_268704cuda3std3__48in_placeE,(_ZN40_INTERNAL_6fa1cb5c_4_k_cu_544ea08a_268704cuda3std6ranges3__45__cpo9iter_moveE - _ZN40_INTERNAL_6fa1cb5c_4_k_cu_544ea08a_268704cuda3std3__48in_placeE)
_ZN40_INTERNAL_6fa1cb5c_4_k_cu_544ea08a_268704cuda3std3__48in_placeE:
	.zero		1
	.type		_ZN40_INTERNAL_6fa1cb5c_4_k_cu_544ea08a_268704cuda3std6ranges3__45__cpo9iter_moveE,@object
	.size		_ZN40_INTERNAL_6fa1cb5c_4_k_cu_544ea08a_268704cuda3std6ranges3__45__cpo9iter_moveE,(_ZN40_INTERNAL_6fa1cb5c_4_k_cu_544ea08a_268704cuda3std3__45__cpo5beginE - _ZN40_INTERNAL_6fa1cb5c_4_k_cu_544ea08a_268704cuda3std6ranges3__45__cpo9iter_moveE)
_ZN40_INTERNAL_6fa1cb5c_4_k_cu_544ea08a_268704cuda3std6ranges3__45__cpo9iter_moveE:
	.zero		1
	.type		_ZN40_INTERNAL_6fa1cb5c_4_k_cu_544ea08a_268704cuda3std3__45__cpo5beginE,@object
	.size		_ZN40_INTERNAL_6fa1cb5c_4_k_cu_544ea08a_268704cuda3std3__45__cpo5beginE,(_ZN40_INTERNAL_6fa1cb5c_4_k_cu_544ea08a_268704cuda3std3__442_GLOBAL__N__6fa1cb5c_4_k_cu_544ea08a_268706ignoreE - _ZN40_INTERNAL_6fa1cb5c_4_k_cu_544ea08a_268704cuda3std3__45__cpo5beginE)
_ZN40_INTERNAL_6fa1cb5c_4_k_cu_544ea08a_268704cuda3std3__45__cpo5beginE:
	.zero		1
	.type		_ZN40_INTERNAL_6fa1cb5c_4_k_cu_544ea08a_268704cuda3std3__442_GLOBAL__N__6fa1cb5c_4_k_cu_544ea08a_268706ignoreE,@object
	.size		_ZN40_INTERNAL_6fa1cb5c_4_k_cu_544ea08a_268704cuda3std3__442_GLOBAL__N__6fa1cb5c_4_k_cu_544ea08a_268706ignoreE,(_ZN40_INTERNAL_6fa1cb5c_4_k_cu_544ea08a_268704cute7productE - _ZN40_INTERNAL_6fa1cb5c_4_k_cu_544ea08a_268704cuda3std3__442_GLOBAL__N__6fa1cb5c_4_k_cu_544ea08a_268706ignoreE)
_ZN40_INTERNAL_6fa1cb5c_4_k_cu_544ea08a_268704cuda3std3__442_GLOBAL__N__6fa1cb5c_4_k_cu_544ea08a_268706ignoreE:
	.zero		1
	.type		_ZN40_INTERNAL_6fa1cb5c_4_k_cu_544ea08a_268704cute7productE,@object
	.size		_ZN40_INTERNAL_6fa1cb5c_4_k_cu_544ea08a_268704cute7productE,(_ZN40_INTERNAL_6fa1cb5c_4_k_cu_544ea08a_268704cuda3std3__45__cpo3endE - _ZN40_INTERNAL_6fa1cb5c_4_k_cu_544ea08a_268704cute7productE)
_ZN40_INTERNAL_6fa1cb5c_4_k_cu_544ea08a_268704cute7productE:
	.zero		1
	.type		_ZN40_INTERNAL_6fa1cb5c_4_k_cu_544ea08a_268704cuda3std3__45__cpo3endE,@object
	.size		_ZN40_INTERNAL_6fa1cb5c_4_k_cu_544ea08a_268704cuda3std3__45__cpo3endE,(_ZN40_INTERNAL_6fa1cb5c_4_k_cu_544ea08a_268704cuda3std3__419piecewise_constructE - _ZN40_INTERNAL_6fa1cb5c_4_k_cu_544ea08a_268704cuda3std3__45__cpo3endE)
_ZN40_INTERNAL_6fa1cb5c_4_k_cu_544ea08a_268704cuda3std3__45__cpo3endE:
	.zero		1
	.type		_ZN40_INTERNAL_6fa1cb5c_4_k_cu_544ea08a_268704cuda3std3__419piecewise_constructE,@object
	.size		_ZN40_INTERNAL_6fa1cb5c_4_k_cu_544ea08a_268704cuda3std3__419piecewise_constructE,(_ZN40_INTERNAL_6fa1cb5c_4_k_cu_544ea08a_268704cuda3std3__45__cpo4cendE - _ZN40_INTERNAL_6fa1cb5c_4_k_cu_544ea08a_268704cuda3std3__419piecewise_constructE)
_ZN40_INTERNAL_6fa1cb5c_4_k_cu_544ea08a_268704cuda3std3__419piecewise_constructE:
	.zero		1
	.type		_ZN40_INTERNAL_6fa1cb5c_4_k_cu_544ea08a_268704cuda3std3__45__cpo4cendE,@object
	.size		_ZN40_INTERNAL_6fa1cb5c_4_k_cu_544ea08a_268704cuda3std3__45__cpo4cendE,(_ZN40_INTERNAL_6fa1cb5c_4_k_cu_544ea08a_268704cuda3std6ranges3__45__cpo4swapE - _ZN40_INTERNAL_6fa1cb5c_4_k_cu_544ea08a_268704cuda3std3__45__cpo4cendE)
_ZN40_INTERNAL_6fa1cb5c_4_k_cu_544ea08a_268704cuda3std3__45__cpo4cendE:
	.zero		1
	.type		_ZN40_INTERNAL_6fa1cb5c_4_k_cu_544ea08a_268704cuda3std6ranges3__45__cpo4swapE,@object
	.size		_ZN40_INTERNAL_6fa1cb5c_4_k_cu_544ea08a_268704cuda3std6ranges3__45__cpo4swapE,(.L_8 - _ZN40_INTERNAL_6fa1cb5c_4_k_cu_544ea08a_268704cuda3std6ranges3__45__cpo4swapE)
_ZN40_INTERNAL_6fa1cb5c_4_k_cu_544ea08a_268704cuda3std6ranges3__45__cpo4swapE:
	.zero		1
.L_8:


//--------------------- .nv.constant0._ZN7cutlass13device_kernelINS_4gemm6kernel13GemmUniversalIN4cute5tupleIJiiiiEEENS1_10collective13CollectiveMmaINS1_34MainloopSm90TmaGmmaWarpSpecializedILi2ENS5_IJNS4_1CILi4EEENSA_ILi1EEESC_EEENS1_35KernelTmaWarpSpecializedCooperativeEEENS5_IJNSA_ILi128EEENSA_ILi256EEENSA_ILi64EEEEEEfNS5_IJlSC_lEEEfSK_NS4_8TiledMMAINS4_8MMA_AtomIJNS4_4SM904GMMA30MMA_64x256x8_F32TF32TF32_SS_TNILNSO_7ScaleInE1ELSQ_1EEEEEENS4_6LayoutINS5_IJNSA_ILi2EEESC_SC_EEENS5_IJSC_NSA_ILi0EEESW_EEEEENS5_IJNS4_10UnderscoreESZ_SZ_EEEEENS4_13SM90_TMA_LOADENS4_14ComposedLayoutINS4_7SwizzleILi3ELi4ELi3EEENS4_18smem_ptr_flag_bitsILi32EEENST_INS5_IJNSA_ILi8EEENSA_ILi32EEEEEENS5_IJS19_SC_EEEEEEEvNS4_8identityENS4_23SM90_TMA_LOAD_MULTICASTES1D_vS1E_EENS_8epilogue10collective6detail29Sm90TmaWarpSpecializedAdapterINS1I_15DefaultEpilogueIfSK_SK_NS1H_6thread17LinearCombinationIfLi1EffLNS1M_9ScaleType4KindE0ELNS_15FloatRoundStyleE2EfEENS1_15EpilogueDefaultEEEEEvvEEEEvNT_6ParamsE --------------------------
	.section	.nv.constant0._ZN7cutlass13device_kernelINS_4gemm6kernel13GemmUniversalIN4cute5tupleIJiiiiEEENS1_10collective13CollectiveMmaINS1_34MainloopSm90TmaGmmaWarpSpecializedILi2ENS5_IJNS4_1CILi4EEENSA_ILi1EEESC_EEENS1_35KernelTmaWarpSpecializedCooperativeEEENS5_IJNSA_ILi128EEENSA_ILi256EEENSA_ILi64EEEEEEfNS5_IJlSC_lEEEfSK_NS4_8TiledMMAINS4_8MMA_AtomIJNS4_4SM904GMMA30MMA_64x256x8_F32TF32TF32_SS_TNILNSO_7ScaleInE1ELSQ_1EEEEEENS4_6LayoutINS5_IJNSA_ILi2EEESC_SC_EEENS5_IJSC_NSA_ILi0EEESW_EEEEENS5_IJNS4_10UnderscoreESZ_SZ_EEEEENS4_13SM90_TMA_LOADENS4_14ComposedLayoutINS4_7SwizzleILi3ELi4ELi3EEENS4_18smem_ptr_flag_bitsILi32EEENST_INS5_IJNSA_ILi8EEENSA_ILi32EEEEEENS5_IJS19_SC_EEEEEEEvNS4_8identityENS4_23SM90_TMA_LOAD_MULTICASTES1D_vS1E_EENS_8epilogue10collective6detail29Sm90TmaWarpSpecializedAdapterINS1I_15DefaultEpilogueIfSK_SK_NS1H_6thread17LinearCombinationIfLi1EffLNS1M_9ScaleType4KindE0ELNS_15FloatRoundStyleE2EfEENS1_15EpilogueDefaultEEEEEvvEEEEvNT_6ParamsE,"a",@progbits
	.sectionflags	@""
	.align	4
.nv.constant0._ZN7cutlass13device_kernelINS_4gemm6kernel13GemmUniversalIN4cute5tupleIJiiiiEEENS1_10collective13CollectiveMmaINS1_34MainloopSm90TmaGmmaWarpSpecializedILi2ENS5_IJNS4_1CILi4EEENSA_ILi1EEESC_EEENS1_35KernelTmaWarpSpecializedCooperativeEEENS5_IJNSA_ILi128EEENSA_ILi256EEENSA_ILi64EEEEEEfNS5_IJlSC_lEEEfSK_NS4_8TiledMMAINS4_8MMA_AtomIJNS4_4SM904GMMA30MMA_64x256x8_F32TF32TF32_SS_TNILNSO_7ScaleInE1ELSQ_1EEEEEENS4_6LayoutINS5_IJNSA_ILi2EEESC_SC_EEENS5_IJSC_NSA_ILi0EEESW_EEEEENS5_IJNS4_10UnderscoreESZ_SZ_EEEEENS4_13SM90_TMA_LOADENS4_14ComposedLayoutINS4_7SwizzleILi3ELi4ELi3EEENS4_18smem_ptr_flag_bitsILi32EEENST_INS5_IJNSA_ILi8EEENSA_ILi32EEEEEENS5_IJS19_SC_EEEEEEEvNS4_8identityENS4_23SM90_TMA_LOAD_MULTICASTES1D_vS1E_EENS_8epilogue10collective6detail29Sm90TmaWarpSpecializedAdapterINS1I_15DefaultEpilogueIfSK_SK_NS1H_6thread17LinearCombinationIfLi1EffLNS1M_9ScaleType4KindE0ELNS_15FloatRoundStyleE2EfEENS1_15EpilogueDefaultEEEEEvvEEEEvNT_6ParamsE:
	.zero		1664


//--------------------- SYMBOLS --------------------------

	.type		.nv.reservedSmem.offset0,@object
	.size		.nv.reservedSmem.offset0,0x4
	.type		__assertfail,@function
